//
// Generated by NVIDIA NVVM Compiler
//
// Compiler Build ID: CL-36424714
// Cuda compilation tools, release 13.0, V13.0.88
// Based on NVVM 20.0.0
//

.version 9.0
.target sm_100
.address_size 64

	// .globl	_Z5mergePfiS_iS_

.visible .entry _Z5mergePfiS_iS_(
	.param .u64 .ptr .align 1 _Z5mergePfiS_iS__param_0,
	.param .u32 _Z5mergePfiS_iS__param_1,
	.param .u64 .ptr .align 1 _Z5mergePfiS_iS__param_2,
	.param .u32 _Z5mergePfiS_iS__param_3,
	.param .u64 .ptr .align 1 _Z5mergePfiS_iS__param_4
)
{
	.reg .pred 	%p<34>;
	.reg .b32 	%r<148>;
	.reg .b32 	%f<24>;
	.reg .b64 	%rd<87>;

	ld.param.u64 	%rd26, [_Z5mergePfiS_iS__param_0];
	ld.param.u32 	%r65, [_Z5mergePfiS_iS__param_1];
	ld.param.u64 	%rd27, [_Z5mergePfiS_iS__param_2];
	ld.param.u32 	%r66, [_Z5mergePfiS_iS__param_3];
	ld.param.u64 	%rd28, [_Z5mergePfiS_iS__param_4];
	cvta.to.global.u64 	%rd1, %rd28;
	cvta.to.global.u64 	%rd2, %rd27;
	cvta.to.global.u64 	%rd3, %rd26;
	mov.u32 	%r67, %ctaid.x;
	mov.u32 	%r68, %ntid.x;
	mov.u32 	%r69, %tid.x;
	mad.lo.s32 	%r70, %r67, %r68, %r69;
	add.s32 	%r71, %r66, %r65;
	mov.u32 	%r72, %nctaid.x;
	mul.lo.s32 	%r73, %r68, %r72;
	add.s32 	%r74, %r73, %r71;
	add.s32 	%r75, %r74, -1;
	div.s32 	%r76, %r75, %r73;
	mul.lo.s32 	%r1, %r76, %r70;
	add.s32 	%r77, %r1, %r76;
	min.s32 	%r2, %r77, %r71;
	setp.ge.s32 	%p1, %r1, %r71;
	@%p1 bra 	$L__BB0_32;
	min.s32 	%r122, %r1, %r65;
	sub.s32 	%r123, %r1, %r122;
	sub.s32 	%r78, %r1, %r66;
	max.s32 	%r124, %r78, 0;
	sub.s32 	%r79, %r1, %r65;
	max.s32 	%r125, %r79, 0;
$L__BB0_2:
	mov.u32 	%r8, %r123;
	mov.u32 	%r7, %r122;
	setp.lt.s32 	%p2, %r7, 1;
	setp.ge.s32 	%p3, %r8, %r66;
	or.pred  	%p4, %p2, %p3;
	@%p4 bra 	$L__BB0_5;
	add.s32 	%r80, %r7, -1;
	mul.wide.u32 	%rd29, %r80, 4;
	add.s64 	%rd30, %rd3, %rd29;
	ld.global.f32 	%f1, [%rd30];
	mul.wide.s32 	%rd31, %r8, 4;
	add.s64 	%rd32, %rd2, %rd31;
	ld.global.f32 	%f2, [%rd32];
	setp.leu.f32 	%p5, %f1, %f2;
	@%p5 bra 	$L__BB0_5;
	sub.s32 	%r117, %r7, %r124;
	add.s32 	%r118, %r117, 1;
	shr.u32 	%r119, %r118, 31;
	add.s32 	%r120, %r118, %r119;
	shr.s32 	%r121, %r120, 1;
	sub.s32 	%r122, %r7, %r121;
	add.s32 	%r123, %r121, %r8;
	mov.u32 	%r125, %r8;
	bra.uni 	$L__BB0_2;
$L__BB0_5:
	setp.lt.s32 	%p6, %r8, 1;
	setp.ge.s32 	%p7, %r7, %r65;
	mul.wide.s32 	%rd33, %r7, 4;
	add.s64 	%rd4, %rd3, %rd33;
	or.pred  	%p8, %p7, %p6;
	@%p8 bra 	$L__BB0_8;
	add.s32 	%r81, %r8, -1;
	mul.wide.u32 	%rd34, %r81, 4;
	add.s64 	%rd35, %rd2, %rd34;
	ld.global.f32 	%f3, [%rd35];
	ld.global.f32 	%f4, [%rd4];
	setp.ltu.f32 	%p9, %f3, %f4;
	@%p9 bra 	$L__BB0_8;
	sub.s32 	%r82, %r8, %r125;
	add.s32 	%r83, %r82, 1;
	shr.u32 	%r84, %r83, 31;
	add.s32 	%r85, %r83, %r84;
	shr.s32 	%r86, %r85, 1;
	add.s32 	%r122, %r86, %r7;
	sub.s32 	%r123, %r8, %r86;
	mov.u32 	%r124, %r7;
	bra.uni 	$L__BB0_2;
$L__BB0_8:
	min.s32 	%r126, %r2, %r65;
	sub.s32 	%r127, %r2, %r126;
	sub.s32 	%r87, %r2, %r66;
	max.s32 	%r128, %r87, 0;
	sub.s32 	%r88, %r2, %r65;
	max.s32 	%r129, %r88, 0;
$L__BB0_9:
	mov.u32 	%r20, %r127;
	mov.u32 	%r19, %r126;
	setp.lt.s32 	%p10, %r19, 1;
	setp.ge.s32 	%p11, %r20, %r66;
	or.pred  	%p12, %p10, %p11;
	@%p12 bra 	$L__BB0_12;
	add.s32 	%r89, %r19, -1;
	mul.wide.u32 	%rd36, %r89, 4;
	add.s64 	%rd37, %rd3, %rd36;
	ld.global.f32 	%f5, [%rd37];
	mul.wide.s32 	%rd38, %r20, 4;
	add.s64 	%rd39, %rd2, %rd38;
	ld.global.f32 	%f6, [%rd39];
	setp.leu.f32 	%p13, %f5, %f6;
	@%p13 bra 	$L__BB0_12;
	sub.s32 	%r112, %r19, %r128;
	add.s32 	%r113, %r112, 1;
	shr.u32 	%r114, %r113, 31;
	add.s32 	%r115, %r113, %r114;
	shr.s32 	%r116, %r115, 1;
	sub.s32 	%r126, %r19, %r116;
	add.s32 	%r127, %r116, %r20;
	mov.u32 	%r129, %r20;
	bra.uni 	$L__BB0_9;
$L__BB0_12:
	setp.lt.s32 	%p14, %r20, 1;
	setp.ge.s32 	%p15, %r19, %r65;
	or.pred  	%p16, %p15, %p14;
	@%p16 bra 	$L__BB0_15;
	add.s32 	%r90, %r20, -1;
	mul.wide.u32 	%rd40, %r90, 4;
	add.s64 	%rd41, %rd2, %rd40;
	ld.global.f32 	%f7, [%rd41];
	mul.wide.s32 	%rd42, %r19, 4;
	add.s64 	%rd43, %rd3, %rd42;
	ld.global.f32 	%f8, [%rd43];
	setp.ltu.f32 	%p17, %f7, %f8;
	@%p17 bra 	$L__BB0_15;
	sub.s32 	%r91, %r20, %r129;
	add.s32 	%r92, %r91, 1;
	shr.u32 	%r93, %r92, 31;
	add.s32 	%r94, %r92, %r93;
	shr.s32 	%r95, %r94, 1;
	add.s32 	%r126, %r95, %r19;
	sub.s32 	%r127, %r20, %r95;
	mov.u32 	%r128, %r19;
	bra.uni 	$L__BB0_9;
$L__BB0_15:
	sub.s32 	%r97, %r1, %r7;
	sub.s32 	%r27, %r19, %r7;
	cvt.s64.s32 	%rd5, %r97;
	add.s32 	%r98, %r97, %r19;
	sub.s32 	%r28, %r2, %r98;
	min.s32 	%r99, %r27, %r28;
	setp.lt.s32 	%p18, %r99, 1;
	mov.b32 	%r139, 0;
	mov.u32 	%r138, %r139;
	mov.u32 	%r140, %r139;
	@%p18 bra 	$L__BB0_18;
	mul.wide.s32 	%rd44, %r1, 4;
	add.s64 	%rd6, %rd1, %rd44;
	shl.b64 	%rd45, %rd5, 2;
	add.s64 	%rd7, %rd2, %rd45;
	mov.b32 	%r140, 0;
	mov.u32 	%r138, %r140;
	mov.u32 	%r139, %r140;
$L__BB0_17:
	mul.wide.u32 	%rd46, %r139, 4;
	add.s64 	%rd47, %rd4, %rd46;
	ld.global.f32 	%f9, [%rd47];
	mul.wide.u32 	%rd48, %r138, 4;
	add.s64 	%rd49, %rd7, %rd48;
	ld.global.f32 	%f11, [%rd49];
	setp.gtu.f32 	%p19, %f9, %f11;
	setp.le.f32 	%p20, %f9, %f11;
	selp.u32 	%r101, 1, 0, %p20;
	add.s32 	%r139, %r139, %r101;
	selp.u32 	%r102, 1, 0, %p19;
	add.s32 	%r138, %r138, %r102;
	selp.f32 	%f13, %f9, %f11, %p20;
	mul.wide.u32 	%rd50, %r140, 4;
	add.s64 	%rd51, %rd6, %rd50;
	st.global.f32 	[%rd51], %f13;
	add.s32 	%r140, %r140, 1;
	setp.lt.s32 	%p21, %r139, %r27;
	setp.lt.s32 	%p22, %r138, %r28;
	and.pred  	%p23, %p21, %p22;
	@%p23 bra 	$L__BB0_17;
$L__BB0_18:
	setp.ge.s32 	%p24, %r139, %r27;
	@%p24 bra 	$L__BB0_25;
	add.s32 	%r32, %r139, %r7;
	sub.s32 	%r104, %r19, %r32;
	and.b32  	%r33, %r104, 3;
	setp.eq.s32 	%p25, %r33, 0;
	@%p25 bra 	$L__BB0_22;
	mul.wide.s32 	%rd52, %r1, 4;
	mul.wide.u32 	%rd53, %r140, 4;
	add.s64 	%rd54, %rd52, %rd53;
	add.s64 	%rd83, %rd1, %rd54;
	mul.wide.u32 	%rd55, %r139, 4;
	add.s64 	%rd56, %rd3, %rd55;
	add.s64 	%rd82, %rd56, %rd33;
	neg.s32 	%r133, %r33;
	add.s32 	%r140, %r140, %r33;
	add.s32 	%r139, %r139, %r33;
$L__BB0_21:
	.pragma "nounroll";
	ld.global.f32 	%f14, [%rd82];
	st.global.f32 	[%rd83], %f14;
	add.s64 	%rd83, %rd83, 4;
	add.s64 	%rd82, %rd82, 4;
	add.s32 	%r133, %r133, 1;
	setp.ne.s32 	%p26, %r133, 0;
	@%p26 bra 	$L__BB0_21;
$L__BB0_22:
	sub.s32 	%r105, %r32, %r19;
	setp.gt.u32 	%p27, %r105, -4;
	@%p27 bra 	$L__BB0_25;
	add.s64 	%rd14, %rd4, 8;
	mul.wide.s32 	%rd60, %r1, 4;
	mul.wide.u32 	%rd61, %r140, 4;
	add.s64 	%rd62, %rd60, %rd61;
	add.s64 	%rd63, %rd62, %rd1;
	add.s64 	%rd85, %rd63, 8;
$L__BB0_24:
	mul.wide.s32 	%rd64, %r139, 4;
	add.s64 	%rd65, %rd14, %rd64;
	ld.global.f32 	%f15, [%rd65+-8];
	st.global.f32 	[%rd85+-8], %f15;
	ld.global.f32 	%f16, [%rd65+-4];
	st.global.f32 	[%rd85+-4], %f16;
	ld.global.f32 	%f17, [%rd65];
	st.global.f32 	[%rd85], %f17;
	add.s32 	%r139, %r139, 4;
	ld.global.f32 	%f18, [%rd65+4];
	add.s32 	%r140, %r140, 4;
	st.global.f32 	[%rd85+4], %f18;
	add.s64 	%rd85, %rd85, 16;
	setp.lt.s32 	%p28, %r139, %r27;
	@%p28 bra 	$L__BB0_24;
$L__BB0_25:
	setp.ge.s32 	%p29, %r138, %r28;
	@%p29 bra 	$L__BB0_32;
	add.s32 	%r106, %r1, %r138;
	add.s32 	%r49, %r2, %r7;
	add.s32 	%r107, %r106, %r19;
	sub.s32 	%r108, %r49, %r107;
	and.b32  	%r50, %r108, 3;
	setp.eq.s32 	%p30, %r50, 0;
	mov.u32 	%r144, %r138;
	@%p30 bra 	$L__BB0_29;
	mul.wide.s32 	%rd66, %r1, 4;
	mul.wide.u32 	%rd67, %r140, 4;
	add.s64 	%rd68, %rd66, %rd67;
	add.s64 	%rd84, %rd1, %rd68;
	add.s64 	%rd69, %rd2, %rd66;
	sub.s64 	%rd17, %rd69, %rd33;
	neg.s32 	%r141, %r50;
	add.s32 	%r140, %r140, %r50;
	mov.u32 	%r144, %r138;
$L__BB0_28:
	.pragma "nounroll";
	mul.wide.s32 	%rd71, %r144, 4;
	add.s64 	%rd72, %rd17, %rd71;
	add.s32 	%r144, %r144, 1;
	ld.global.f32 	%f19, [%rd72];
	st.global.f32 	[%rd84], %f19;
	add.s64 	%rd84, %rd84, 4;
	add.s32 	%r141, %r141, 1;
	setp.ne.s32 	%p31, %r141, 0;
	@%p31 bra 	$L__BB0_28;
$L__BB0_29:
	sub.s32 	%r109, %r1, %r49;
	add.s32 	%r110, %r138, %r19;
	add.s32 	%r111, %r109, %r110;
	setp.gt.u32 	%p32, %r111, -4;
	@%p32 bra 	$L__BB0_32;
	mul.wide.s32 	%rd73, %r1, 4;
	add.s64 	%rd74, %rd73, %rd2;
	sub.s64 	%rd76, %rd74, %rd33;
	add.s64 	%rd20, %rd76, 8;
	mul.wide.u32 	%rd77, %r140, 4;
	add.s64 	%rd78, %rd73, %rd77;
	add.s64 	%rd79, %rd78, %rd1;
	add.s64 	%rd86, %rd79, 8;
$L__BB0_31:
	mul.wide.s32 	%rd80, %r144, 4;
	add.s64 	%rd81, %rd20, %rd80;
	ld.global.f32 	%f20, [%rd81+-8];
	st.global.f32 	[%rd86+-8], %f20;
	ld.global.f32 	%f21, [%rd81+-4];
	st.global.f32 	[%rd86+-4], %f21;
	ld.global.f32 	%f22, [%rd81];
	st.global.f32 	[%rd86], %f22;
	add.s32 	%r144, %r144, 4;
	ld.global.f32 	%f23, [%rd81+4];
	st.global.f32 	[%rd86+4], %f23;
	add.s64 	%rd86, %rd86, 16;
	setp.lt.s32 	%p33, %r144, %r28;
	@%p33 bra 	$L__BB0_31;
$L__BB0_32:
	ret;

}


// ===== COMPILED SASS (sm_100) =====

	.target	sm_100

	.elftype	@"ET_EXEC"


//--------------------- .note.nv.tkinfo           --------------------------
	.section	.note.nv.tkinfo,"",@"SHT_NOTE"
	.sectionflags	@"SHF_NOTE_NV_TKINFO"
	.tkinfo
        /*0018*/ 	.word	0x00000002
        /*0030*/ 	.string	""
        /*0030*/ 	.string	"ptxas"
        /*0030*/ 	.string	"Cuda compilation tools, release 13.0, V13.0.88"
        /*0030*/ 	.string	"Build cuda_13.0.r13.0/compiler.36424714_0"
        /*0030*/ 	.string	"-arch sm_100 -m 64 "



//--------------------- .note.nv.cuinfo           --------------------------
	.section	.note.nv.cuinfo,"",@"SHT_NOTE"
	.sectionflags	@"SHF_NOTE_NV_CUINFO"
        /*0018*/ 	.short	0x0002
        /*001a*/ 	.short	0x0064
        /*001c*/ 	.short	0x0082
	.zero		2


//--------------------- .nv.info                  --------------------------
	.section	.nv.info,"",@"SHT_CUDA_INFO"
	.align	4


	//----- nvinfo : EIATTR_REGCOUNT
	.align		4
        /*0000*/ 	.byte	0x04, 0x2f
        /*0002*/ 	.short	(.L_1 - .L_0)
	.align		4
.L_0:
        /*0004*/ 	.word	index@(_Z5mergePfiS_iS_)
        /*0008*/ 	.word	0x00000020


	//----- nvinfo : EIATTR_FRAME_SIZE
	.align		4
.L_1:
        /*000c*/ 	.byte	0x04, 0x11
        /*000e*/ 	.short	(.L_3 - .L_2)
	.align		4
.L_2:
        /*0010*/ 	.word	index@(_Z5mergePfiS_iS_)
        /*0014*/ 	.word	0x00000000


	//----- nvinfo : EIATTR_MIN_STACK_SIZE
	.align		4
.L_3:
        /*0018*/ 	.byte	0x04, 0x12
        /*001a*/ 	.short	(.L_5 - .L_4)
	.align		4
.L_4:
        /*001c*/ 	.word	index@(_Z5mergePfiS_iS_)
        /*0020*/ 	.word	0x00000000
.L_5:


//--------------------- .nv.compat                --------------------------
	.section	.nv.compat,"",@"SHT_CUDA_COMPAT_INFO"
	.align	4
        /*0000*/ 	.byte	0x02, 0x09, 0x00, 0x00, 0x02, 0x02, 0x01, 0x00, 0x02, 0x05, 0x05, 0x00, 0x03, 0x07, 0x01, 0x01
        /*0010*/ 	.byte	0x02, 0x03, 0x00, 0x00, 0x02, 0x06, 0x01, 0x00, 0x04, 0x0b, 0x08, 0x00, 0x09, 0x00, 0x00, 0x00
        /*0020*/ 	.byte	0x00, 0x00, 0x00, 0x00


//--------------------- .nv.info._Z5mergePfiS_iS_ --------------------------
	.section	.nv.info._Z5mergePfiS_iS_,"",@"SHT_CUDA_INFO"
	.sectionflags	@""
	.align	4


	//----- nvinfo : EIATTR_CUDA_API_VERSION
	.align		4
        /*0000*/ 	.byte	0x04, 0x37
        /*0002*/ 	.short	(.L_7 - .L_6)
.L_6:
        /*0004*/ 	.word	0x00000082


	//----- nvinfo : EIATTR_KPARAM_INFO
	.align		4
.L_7:
        /*0008*/ 	.byte	0x04, 0x17
        /*000a*/ 	.short	(.L_9 - .L_8)
.L_8:
        /*000c*/ 	.word	0x00000000
        /*0010*/ 	.short	0x0004
        /*0012*/ 	.short	0x0020
        /*0014*/ 	.byte	0x00, 0xf5, 0x21, 0x00


	//----- nvinfo : EIATTR_KPARAM_INFO
	.align		4
.L_9:
        /*0018*/ 	.byte	0x04, 0x17
        /*001a*/ 	.short	(.L_11 - .L_10)
.L_10:
        /*001c*/ 	.word	0x00000000
        /*0020*/ 	.short	0x0003
        /*0022*/ 	.short	0x0018
        /*0024*/ 	.byte	0x00, 0xf0, 0x11, 0x00


	//----- nvinfo : EIATTR_KPARAM_INFO
	.align		4
.L_11:
        /*0028*/ 	.byte	0x04, 0x17
        /*002a*/ 	.short	(.L_13 - .L_12)
.L_12:
        /*002c*/ 	.word	0x00000000
        /*0030*/ 	.short	0x0002
        /*0032*/ 	.short	0x0010
        /*0034*/ 	.byte	0x00, 0xf5, 0x21, 0x00


	//----- nvinfo : EIATTR_KPARAM_INFO
	.align		4
.L_13:
        /*0038*/ 	.byte	0x04, 0x17
        /*003a*/ 	.short	(.L_15 - .L_14)
.L_14:
        /*003c*/ 	.word	0x00000000
        /*0040*/ 	.short	0x0001
        /*0042*/ 	.short	0x0008
        /*0044*/ 	.byte	0x00, 0xf0, 0x11, 0x00


	//----- nvinfo : EIATTR_KPARAM_INFO
	.align		4
.L_15:
        /*0048*/ 	.byte	0x04, 0x17
        /*004a*/ 	.short	(.L_17 - .L_16)
.L_16:
        /*004c*/ 	.word	0x00000000
        /*0050*/ 	.short	0x0000
        /*0052*/ 	.short	0x0000
        /*0054*/ 	.byte	0x00, 0xf5, 0x21, 0x00


	//----- nvinfo : EIATTR_SPARSE_MMA_MASK
	.align		4
.L_17:
        /*0058*/ 	.byte	0x03, 0x50
        /*005a*/ 	.short	0x0000


	//----- nvinfo : EIATTR_MAXREG_COUNT
	.align		4
        /*005c*/ 	.byte	0x03, 0x1b
        /*005e*/ 	.short	0x00ff


	//----- nvinfo : EIATTR_MERCURY_ISA_VERSION
	.align		4
        /*0060*/ 	.byte	0x03, 0x5f
        /*0062*/ 	.short	0x0101


	//----- nvinfo : EIATTR_VRC_CTA_INIT_COUNT
	.align		4
        /*0064*/ 	.byte	0x02, 0x4a
	.zero		1
	.zero		1


	//----- nvinfo : EIATTR_EXIT_INSTR_OFFSETS
	.align		4
        /*0068*/ 	.byte	0x04, 0x1c
        /*006a*/ 	.short	(.L_19 - .L_18)


	//   ....[0]....
.L_18:
        /*006c*/ 	.word	0x00000270


	//   ....[1]....
        /*0070*/ 	.word	0x00001400


	//   ....[2]....
        /*0074*/ 	.word	0x00001600


	//   ....[3]....
        /*0078*/ 	.word	0x00001c10


	//   ....[4]....
        /*007c*/ 	.word	0x00001cb0


	//----- nvinfo : EIATTR_CRS_STACK_SIZE
	.align		4
.L_19:
        /*0080*/ 	.byte	0x04, 0x1e
        /*0082*/ 	.short	(.L_21 - .L_20)
.L_20:
        /*0084*/ 	.word	0x00000000


	//----- nvinfo : EIATTR_CBANK_PARAM_SIZE
	.align		4
.L_21:
        /*0088*/ 	.byte	0x03, 0x19
        /*008a*/ 	.short	0x0028


	//----- nvinfo : EIATTR_PARAM_CBANK
	.align		4
        /*008c*/ 	.byte	0x04, 0x0a
        /*008e*/ 	.short	(.L_23 - .L_22)
	.align		4
.L_22:
        /*0090*/ 	.word	index@(.nv.constant0._Z5mergePfiS_iS_)
        /*0094*/ 	.short	0x0380
        /*0096*/ 	.short	0x0028


	//----- nvinfo : EIATTR_SW_WAR
	.align		4
.L_23:
        /*0098*/ 	.byte	0x04, 0x36
        /*009a*/ 	.short	(.L_25 - .L_24)
.L_24:
        /*009c*/ 	.word	0x00000008
.L_25:


//--------------------- .nv.callgraph             --------------------------
	.section	.nv.callgraph,"",@"SHT_CUDA_CALLGRAPH"
	.align	4
	.sectionentsize	8
	.align		4
        /*0000*/ 	.word	0x00000000
	.align		4
        /*0004*/ 	.word	0xffffffff
	.align		4
        /*0008*/ 	.word	0x00000000
	.align		4
        /*000c*/ 	.word	0xfffffffe
	.align		4
        /*0010*/ 	.word	0x00000000
	.align		4
        /*0014*/ 	.word	0xfffffffd
	.align		4
        /*0018*/ 	.word	0x00000000
	.align		4
        /*001c*/ 	.word	0xfffffffc


//--------------------- .text._Z5mergePfiS_iS_    --------------------------
	.section	.text._Z5mergePfiS_iS_,"ax",@progbits
	.align	128
        .global         _Z5mergePfiS_iS_
        .type           _Z5mergePfiS_iS_,@function
        .size           _Z5mergePfiS_iS_,(.L_x_34 - _Z5mergePfiS_iS_)
        .other          _Z5mergePfiS_iS_,@"STO_CUDA_ENTRY STV_DEFAULT"
_Z5mergePfiS_iS_:
.text._Z5mergePfiS_iS_:
[----:B------:R-:W-:Y:S08]  /*0000*/  LDC R1, c[0x0][0x37c] ;  /* 0x0000df00ff017b82 */ /* 0x000ff00000000800 */
[----:B------:R-:W0:Y:S01]  /*0010*/  LDC R17, c[0x0][0x360] ;  /* 0x0000d800ff117b82 */ /* 0x000e220000000800 */
[----:B------:R-:W1:Y:S07]  /*0020*/  LDCU UR6, c[0x0][0x398] ;  /* 0x00007300ff0677ac */ /* 0x000e6e0008000800 */
[----:B------:R-:W0:Y:S08]  /*0030*/  LDC R0, c[0x0][0x370] ;  /* 0x0000dc00ff007b82 */ /* 0x000e300000000800 */
[----:B------:R-:W2:Y:S01]  /*0040*/  S2UR UR4, SR_CTAID.X ;  /* 0x00000000000479c3 */ /* 0x000ea20000002500 */
[----:B0-----:R-:W-:-:S07]  /*0050*/  IMAD R3, R17, R0, RZ ;  /* 0x0000000011037224 */ /* 0x001fce00078e02ff */
[----:B------:R-:W1:Y:S01]  /*0060*/  LDC R0, c[0x0][0x388] ;  /* 0x0000e200ff007b82 */ /* 0x000e620000000800 */
[-C--:B------:R-:W-:Y:S02]  /*0070*/  IABS R9, R3.reuse ;  /* 0x0000000300097213 */ /* 0x080fe40000000000 */
[----:B------:R-:W-:Y:S02]  /*0080*/  IABS R10, R3 ;  /* 0x00000003000a7213 */ /* 0x000fe40000000000 */
[----:B------:R-:W0:Y:S03]  /*0090*/  I2F.RP R7, R9 ;  /* 0x0000000900077306 */ /* 0x000e260000209400 */
[----:B------:R-:W-:-:S05]  /*00a0*/  IMAD.MOV R10, RZ, RZ, -R10 ;  /* 0x000000ffff0a7224 */ /* 0x000fca00078e0a0a */
[----:B0-----:R-:W0:Y:S01]  /*00b0*/  MUFU.RCP R7, R7 ;  /* 0x0000000700077308 */ /* 0x001e220000001000 */
[----:B-1----:R-:W-:-:S05]  /*00c0*/  VIADD R2, R0, UR6 ;  /* 0x0000000600027c36 */ /* 0x002fca0008000000 */
[----:B------:R-:W-:Y:S01]  /*00d0*/  IADD3 R6, PT, PT, R3, -0x1, R2 ;  /* 0xffffffff03067810 */ /* 0x000fe20007ffe002 */
[----:B0-----:R-:W-:-:S03]  /*00e0*/  VIADD R4, R7, 0xffffffe ;  /* 0x0ffffffe07047836 */ /* 0x001fc60000000000 */
[----:B------:R-:W-:Y:S02]  /*00f0*/  IABS R7, R6 ;  /* 0x0000000600077213 */ /* 0x000fe40000000000 */
[----:B------:R-:W-:Y:S01]  /*0100*/  LOP3.LUT R6, R6, R3, RZ, 0x3c, !PT ;  /* 0x0000000306067212 */ /* 0x000fe200078e3cff */
[----:B------:R0:W1:Y:S03]  /*0110*/  F2I.FTZ.U32.TRUNC.NTZ R5, R4 ;  /* 0x0000000400057305 */ /* 0x000066000021f000 */
[----:B------:R-:W-:Y:S01]  /*0120*/  ISETP.GE.AND P2, PT, R6, RZ, PT ;  /* 0x000000ff0600720c */ /* 0x000fe20003f46270 */
[----:B0-----:R-:W-:Y:S02]  /*0130*/  HFMA2 R4, -RZ, RZ, 0, 0 ;  /* 0x00000000ff047431 */ /* 0x001fe400000001ff */
[----:B-1----:R-:W-:-:S04]  /*0140*/  IMAD.MOV R8, RZ, RZ, -R5 ;  /* 0x000000ffff087224 */ /* 0x002fc800078e0a05 */
[----:B------:R-:W-:Y:S02]  /*0150*/  IMAD R11, R8, R9, RZ ;  /* 0x00000009080b7224 */ /* 0x000fe400078e02ff */
[----:B------:R-:W2:Y:S02]  /*0160*/  S2R R8, SR_TID.X ;  /* 0x0000000000087919 */ /* 0x000ea40000002100 */
[----:B------:R-:W-:-:S04]  /*0170*/  IMAD.HI.U32 R5, R5, R11, R4 ;  /* 0x0000000b05057227 */ /* 0x000fc800078e0004 */
[----:B------:R-:W-:Y:S02]  /*0180*/  IMAD.MOV.U32 R4, RZ, RZ, R7 ;  /* 0x000000ffff047224 */ /* 0x000fe400078e0007 */
[----:B------:R-:W-:Y:S02]  /*0190*/  IMAD.MOV.U32 R7, RZ, RZ, R10 ;  /* 0x000000ffff077224 */ /* 0x000fe400078e000a */
[----:B------:R-:W-:-:S04]  /*01a0*/  IMAD.HI.U32 R5, R5, R4, RZ ;  /* 0x0000000405057227 */ /* 0x000fc800078e00ff */
[----:B------:R-:W-:-:S05]  /*01b0*/  IMAD R4, R5, R7, R4 ;  /* 0x0000000705047224 */ /* 0x000fca00078e0204 */
[----:B------:R-:W-:-:S13]  /*01c0*/  ISETP.GT.U32.AND P1, PT, R9, R4, PT ;  /* 0x000000040900720c */ /* 0x000fda0003f24070 */
[----:B------:R-:W-:Y:S02]  /*01d0*/  @!P1 IMAD.IADD R4, R4, 0x1, -R9 ;  /* 0x0000000104049824 */ /* 0x000fe400078e0a09 */
[----:B------:R-:W-:Y:S01]  /*01e0*/  @!P1 VIADD R5, R5, 0x1 ;  /* 0x0000000105059836 */ /* 0x000fe20000000000 */
[----:B------:R-:W-:Y:S01]  /*01f0*/  ISETP.NE.AND P1, PT, R3, RZ, PT ;  /* 0x000000ff0300720c */ /* 0x000fe20003f25270 */
[----:B--2---:R-:W-:Y:S01]  /*0200*/  IMAD R17, R17, UR4, R8 ;  /* 0x0000000411117c24 */ /* 0x004fe2000f8e0208 */
[----:B------:R-:W-:-:S13]  /*0210*/  ISETP.GE.U32.AND P0, PT, R4, R9, PT ;  /* 0x000000090400720c */ /* 0x000fda0003f06070 */
[----:B------:R-:W-:-:S05]  /*0220*/  @P0 IADD3 R5, PT, PT, R5, 0x1, RZ ;  /* 0x0000000105050810 */ /* 0x000fca0007ffe0ff */
[----:B------:R-:W-:Y:S01]  /*0230*/  @!P2 IMAD.MOV R5, RZ, RZ, -R5 ;  /* 0x000000ffff05a224 */ /* 0x000fe200078e0a05 */
[----:B------:R-:W-:-:S05]  /*0240*/  @!P1 LOP3.LUT R5, RZ, R3, RZ, 0x33, !PT ;  /* 0x00000003ff059212 */ /* 0x000fca00078e33ff */
[----:B------:R-:W-:-:S05]  /*0250*/  IMAD R17, R17, R5, RZ ;  /* 0x0000000511117224 */ /* 0x000fca00078e02ff */
[----:B------:R-:W-:-:S13]  /*0260*/  ISETP.GE.AND P0, PT, R17, R2, PT ;  /* 0x000000021100720c */ /* 0x000fda0003f06270 */
[----:B------:R-:W-:Y:S05]  /*0270*/  @P0 EXIT ;  /* 0x000000000000094d */ /* 0x000fea0003800000 */
[----:B------:R-:W0:Y:S01]  /*0280*/  LDC R12, c[0x0][0x398] ;  /* 0x0000e600ff0c7b82 */ /* 0x000e220000000800 */
[CC--:B------:R-:W-:Y:S01]  /*0290*/  VIMNMX R14, PT, PT, R17.reuse, R0.reuse, PT ;  /* 0x00000000110e7248 */ /* 0x0c0fe20003fe0100 */
[----:B------:R-:W-:Y:S01]  /*02a0*/  BSSY.RECONVERGENT B0, `(.L_x_0) ;  /* 0x0000030000007945 */ /* 0x000fe20003800200 */
[C---:B------:R-:W-:Y:S01]  /*02b0*/  VIADDMNMX R15, R17.reuse, R5, R2, PT ;  /* 0x00000005110f7246 */ /* 0x040fe20003800102 */
[----:B------:R-:W1:Y:S01]  /*02c0*/  LDCU.64 UR4, c[0x0][0x358] ;  /* 0x00006b00ff0477ac */ /* 0x000e620008000a00 */
[C---:B------:R-:W-:Y:S01]  /*02d0*/  VIADDMNMX R11, R17.reuse, -R0, RZ, !PT ;  /* 0x80000000110b7246 */ /* 0x040fe200078001ff */
[C---:B------:R-:W-:Y:S01]  /*02e0*/  IMAD.IADD R13, R17.reuse, 0x1, -R14 ;  /* 0x00000001110d7824 */ /* 0x040fe200078e0a0e */
[----:B------:R-:W-:Y:S01]  /*02f0*/  VIADDMNMX R21, R17, -UR6, RZ, !PT ;  /* 0x8000000611157c46 */ /* 0x000fe2000f8001ff */
[----:B------:R-:W2:Y:S01]  /*0300*/  LDC R10, c[0x0][0x388] ;  /* 0x0000e200ff0a7b82 */ /* 0x000ea20000000800 */
[----:B------:R-:W3:Y:S07]  /*0310*/  LDCU.64 UR8, c[0x0][0x380] ;  /* 0x00007000ff0877ac */ /* 0x000eee0008000a00 */
[----:B------:R-:W4:Y:S08]  /*0320*/  LDC.64 R6, c[0x0][0x380] ;  /* 0x0000e000ff067b82 */ /* 0x000f300000000a00 */
[----:B-1----:R-:W0:Y:S02]  /*0330*/  LDC.64 R8, c[0x0][0x390] ;  /* 0x0000e400ff087b82 */ /* 0x002e240000000a00 */
.L_x_5:
[----:B------:R-:W-:Y:S01]  /*0340*/  BSSY.RECONVERGENT B1, `(.L_x_1) ;  /* 0x0000013000017945 */ /* 0x000fe20003800200 */
.L_x_3:
[----:B0-----:R-:W-:Y:S01]  /*0350*/  ISETP.GE.AND P0, PT, R13, R12, PT ;  /* 0x0000000c0d00720c */ /* 0x001fe20003f06270 */
[----:B------:R-:W-:Y:S02]  /*0360*/  IMAD.MOV.U32 R0, RZ, RZ, R14 ;  /* 0x000000ffff007224 */ /* 0x000fe400078e000e */
[----:B------:R-:W-:Y:S01]  /*0370*/  IMAD.MOV.U32 R16, RZ, RZ, R13 ;  /* 0x000000ffff107224 */ /* 0x000fe200078e000d */
[----:B------:R-:W-:-:S13]  /*0380*/  ISETP.LT.OR P0, PT, R14, 0x1, P0 ;  /* 0x000000010e00780c */ /* 0x000fda0000701670 */
[----:B------:R-:W-:Y:S05]  /*0390*/  @P0 BRA `(.L_x_2) ;  /* 0x0000000000340947 */ /* 0x000fea0003800000 */
[----:B------:R-:W-:Y:S01]  /*03a0*/  IADD3 R5, PT, PT, R14, -0x1, RZ ;  /* 0xffffffff0e057810 */ /* 0x000fe20007ffe0ff */
[----:B------:R-:W-:-:S04]  /*03b0*/  IMAD.WIDE R2, R13, 0x4, R8 ;  /* 0x000000040d027825 */ /* 0x000fc800078e0208 */
[----:B----4-:R-:W-:Y:S02]  /*03c0*/  IMAD.WIDE.U32 R4, R5, 0x4, R6 ;  /* 0x0000000405047825 */ /* 0x010fe400078e0006 */
[----:B------:R-:W4:Y:S04]  /*03d0*/  LDG.E R3, desc[UR4][R2.64] ;  /* 0x0000000402037981 */ /* 0x000f28000c1e1900 */
[----:B------:R-:W4:Y:S02]  /*03e0*/  LDG.E R4, desc[UR4][R4.64] ;  /* 0x0000000404047981 */ /* 0x000f24000c1e1900 */
[----:B----4-:R-:W-:-:S13]  /*03f0*/  FSETP.GT.AND P0, PT, R4, R3, PT ;  /* 0x000000030400720b */ /* 0x010fda0003f04000 */
[----:B------:R-:W-:Y:S01]  /*0400*/  @P0 IADD3 R18, PT, PT, R14, 0x1, -R21 ;  /* 0x000000010e120810 */ /* 0x000fe20007ffe815 */
[----:B------:R-:W-:-:S03]  /*0410*/  @P0 IMAD.MOV.U32 R11, RZ, RZ, R16 ;  /* 0x000000ffff0b0224 */ /* 0x000fc600078e0010 */
[----:B------:R-:W-:-:S04]  /*0420*/  @P0 LEA.HI R18, R18, R18, RZ, 0x1 ;  /* 0x0000001212120211 */ /* 0x000fc800078f08ff */
[----:B------:R-:W-:-:S05]  /*0430*/  @P0 SHF.R.S32.HI R18, RZ, 0x1, R18 ;  /* 0x00000001ff120819 */ /* 0x000fca0000011412 */
[----:B------:R-:W-:Y:S02]  /*0440*/  @P0 IMAD.IADD R14, R14, 0x1, -R18 ;  /* 0x000000010e0e0824 */ /* 0x000fe400078e0a12 */
[----:B------:R-:W-:Y:S01]  /*0450*/  @P0 IMAD.IADD R13, R18, 0x1, R13 ;  /* 0x00000001120d0824 */ /* 0x000fe200078e020d */
[----:B------:R-:W-:Y:S06]  /*0460*/  @P0 BRA `(.L_x_3) ;  /* 0xfffffffc00b80947 */ /* 0x000fec000383ffff */
.L_x_2:
[----:B---3--:R-:W-:Y:S05]  /*0470*/  BSYNC.RECONVERGENT B1 ;  /* 0x0000000000017941 */ /* 0x008fea0003800200 */
.L_x_1:
[----:B------:R-:W-:Y:S01]  /*0480*/  ISETP.GE.AND P0, PT, R16, 0x1, PT ;  /* 0x000000011000780c */ /* 0x000fe20003f06270 */
[----:B------:R-:W-:-:S03]  /*0490*/  IMAD.WIDE R4, R0, 0x4, RZ ;  /* 0x0000000400047825 */ /* 0x000fc600078e02ff */
[----:B--2---:R-:W-:Y:S02]  /*04a0*/  ISETP.GE.OR P0, PT, R0, R10, !P0 ;  /* 0x0000000a0000720c */ /* 0x004fe40004706670 */
[----:B------:R-:W-:-:S04]  /*04b0*/  IADD3 R2, P1, PT, R4, UR8, RZ ;  /* 0x0000000804027c10 */ /* 0x000fc8000ff3e0ff */
[----:B------:R-:W-:-:S07]  /*04c0*/  IADD3.X R3, PT, PT, R5, UR9, RZ, P1, !PT ;  /* 0x0000000905037c10 */ /* 0x000fce0008ffe4ff */
[----:B------:R-:W-:Y:S05]  /*04d0*/  @P0 BRA `(.L_x_4) ;  /* 0x0000000000300947 */ /* 0x000fea0003800000 */
[----:B------:R-:W-:Y:S01]  /*04e0*/  VIADD R19, R16, 0xffffffff ;  /* 0xffffffff10137836 */ /* 0x000fe20000000000 */
[----:B------:R-:W2:Y:S03]  /*04f0*/  LDG.E R13, desc[UR4][R2.64] ;  /* 0x00000004020d7981 */ /* 0x000ea6000c1e1900 */
[----:B------:R-:W-:-:S06]  /*0500*/  IMAD.WIDE.U32 R18, R19, 0x4, R8 ;  /* 0x0000000413127825 */ /* 0x000fcc00078e0008 */
[----:B------:R-:W2:Y:S02]  /*0510*/  LDG.E R18, desc[UR4][R18.64] ;  /* 0x0000000412127981 */ /* 0x000ea4000c1e1900 */
[----:B--2---:R-:W-:-:S13]  /*0520*/  FSETP.GE.AND P0, PT, R18, R13, PT ;  /* 0x0000000d1200720b */ /* 0x004fda0003f06000 */
[----:B------:R-:W-:-:S04]  /*0530*/  @P0 IADD3 R13, PT, PT, R16, 0x1, -R11 ;  /* 0x00000001100d0810 */ /* 0x000fc80007ffe80b */
[----:B------:R-:W-:-:S04]  /*0540*/  @P0 LEA.HI R13, R13, R13, RZ, 0x1 ;  /* 0x0000000d0d0d0211 */ /* 0x000fc800078f08ff */
[----:B------:R-:W-:Y:S02]  /*0550*/  @P0 SHF.R.S32.HI R23, RZ, 0x1, R13 ;  /* 0x00000001ff170819 */ /* 0x000fe4000001140d */
[----:B------:R-:W-:-:S03]  /*0560*/  @P0 MOV R21, R0 ;  /* 0x0000000000150202 */ /* 0x000fc60000000f00 */
[----:B------:R-:W-:Y:S02]  /*0570*/  @P0 IMAD.IADD R13, R16, 0x1, -R23 ;  /* 0x00000001100d0824 */ /* 0x000fe400078e0a17 */
[----:B------:R-:W-:Y:S01]  /*0580*/  @P0 IMAD.IADD R14, R23, 0x1, R0 ;  /* 0x00000001170e0824 */ /* 0x000fe200078e0200 */
[----:B------:R-:W-:Y:S06]  /*0590*/  @P0 BRA `(.L_x_5) ;  /* 0xfffffffc00680947 */ /* 0x000fec000383ffff */
.L_x_4:
[----:B------:R-:W-:Y:S05]  /*05a0*/  BSYNC.RECONVERGENT B0 ;  /* 0x0000000000007941 */ /* 0x000fea0003800200 */
.L_x_0:
[----:B----4-:R-:W0:Y:S01]  /*05b0*/  LDC.64 R6, c[0x0][0x380] ;  /* 0x0000e000ff067b82 */ /* 0x010e220000000a00 */
[C---:B------:R-:W-:Y:S01]  /*05c0*/  VIMNMX R18, PT, PT, R15.reuse, R10, PT ;  /* 0x0000000a0f127248 */ /* 0x040fe20003fe0100 */
[----:B------:R-:W-:Y:S01]  /*05d0*/  BSSY.RECONVERGENT B0, `(.L_x_6) ;  /* 0x000002b000007945 */ /* 0x000fe20003800200 */
[C---:B------:R-:W-:Y:S01]  /*05e0*/  VIADDMNMX R23, R15.reuse, -R12, RZ, !PT ;  /* 0x8000000c0f177246 */ /* 0x040fe200078001ff */
[----:B------:R-:W1:Y:S01]  /*05f0*/  LDCU UR6, c[0x0][0x398] ;  /* 0x00007300ff0677ac */ /* 0x000e620008000800 */
[C---:B------:R-:W-:Y:S01]  /*0600*/  VIADDMNMX R16, R15.reuse, -R10, RZ, !PT ;  /* 0x8000000a0f107246 */ /* 0x040fe200078001ff */
[----:B------:R-:W-:Y:S02]  /*0610*/  IMAD.IADD R21, R15, 0x1, -R18 ;  /* 0x000000010f157824 */ /* 0x000fe400078e0a12 */
[----:B------:R-:W2:Y:S01]  /*0620*/  LDC.64 R8, c[0x0][0x390] ;  /* 0x0000e400ff087b82 */ /* 0x000ea20000000a00 */
[----:B------:R-:W3:Y:S04]  /*0630*/  LDCU UR7, c[0x0][0x388] ;  /* 0x00007100ff0777ac */ /* 0x000ee80008000800 */
.L_x_11:
[----:B------:R-:W-:Y:S01]  /*0640*/  BSSY.RECONVERGENT B1, `(.L_x_7) ;  /* 0x0000013000017945 */ /* 0x000fe20003800200 */
.L_x_9:
[----:B-1----:R-:W-:Y:S01]  /*0650*/  ISETP.GE.AND P0, PT, R21, UR6, PT ;  /* 0x0000000615007c0c */ /* 0x002fe2000bf06270 */
[----:B------:R-:W-:Y:S01]  /*0660*/  IMAD.MOV.U32 R14, RZ, RZ, R18 ;  /* 0x000000ffff0e7224 */ /* 0x000fe200078e0012 */
[----:B------:R-:W-:Y:S02]  /*0670*/  MOV R19, R21 ;  /* 0x0000001500137202 */ /* 0x000fe40000000f00 */
[----:B------:R-:W-:-:S13]  /*0680*/  ISETP.LT.OR P0, PT, R18, 0x1, P0 ;  /* 0x000000011200780c */ /* 0x000fda0000701670 */
[----:B------:R-:W-:Y:S05]  /*0690*/  @P0 BRA `(.L_x_8) ;  /* 0x0000000000340947 */ /* 0x000fea0003800000 */
[----:B------:R-:W-:Y:S02]  /*06a0*/  VIADD R13, R18, 0xffffffff ;  /* 0xffffffff120d7836 */ /* 0x000fe40000000000 */
[----:B--2---:R-:W-:-:S04]  /*06b0*/  IMAD.WIDE R10, R21, 0x4, R8 ;  /* 0x00000004150a7825 */ /* 0x004fc800078e0208 */
[----:B0-----:R-:W-:Y:S02]  /*06c0*/  IMAD.WIDE.U32 R12, R13, 0x4, R6 ;  /* 0x000000040d0c7825 */ /* 0x001fe400078e0006 */
[----:B------:R-:W2:Y:S04]  /*06d0*/  LDG.E R11, desc[UR4][R10.64] ;  /* 0x000000040a0b7981 */ /* 0x000ea8000c1e1900 */
[----:B------:R-:W2:Y:S02]  /*06e0*/  LDG.E R12, desc[UR4][R12.64] ;  /* 0x000000040c0c7981 */ /* 0x000ea4000c1e1900 */
[----:B--2---:R-:W-:-:S13]  /*06f0*/  FSETP.GT.AND P0, PT, R12, R11, PT ;  /* 0x0000000b0c00720b */ /* 0x004fda0003f04000 */
[----:B------:R-:W-:Y:S01]  /*0700*/  @P0 IADD3 R20, PT, PT, R18, 0x1, -R23 ;  /* 0x0000000112140810 */ /* 0x000fe20007ffe817 */
[----:B------:R-:W-:-:S03]  /*0710*/  @P0 IMAD.MOV.U32 R16, RZ, RZ, R19 ;  /* 0x000000ffff100224 */ /* 0x000fc600078e0013 */
[----:B------:R-:W-:-:S04]  /*0720*/  @P0 LEA.HI R20, R20, R20, RZ, 0x1 ;  /* 0x0000001414140211 */ /* 0x000fc800078f08ff */
[----:B------:R-:W-:-:S05]  /*0730*/  @P0 SHF.R.S32.HI R20, RZ, 0x1, R20 ;  /* 0x00000001ff140819 */ /* 0x000fca0000011414 */
[----:B------:R-:W-:Y:S02]  /*0740*/  @P0 IMAD.IADD R18, R18, 0x1, -R20 ;  /* 0x0000000112120824 */ /* 0x000fe400078e0a14 */
[----:B------:R-:W-:Y:S01]  /*0750*/  @P0 IMAD.IADD R21, R20, 0x1, R21 ;  /* 0x0000000114150824 */ /* 0x000fe200078e0215 */
[----:B------:R-:W-:Y:S06]  /*0760*/  @P0 BRA `(.L_x_9) ;  /* 0xfffffffc00b80947 */ /* 0x000fec000383ffff */
.L_x_8:
[----:B---3--:R-:W-:Y:S05]  /*0770*/  BSYNC.RECONVERGENT B1 ;  /* 0x0000000000017941 */ /* 0x008fea0003800200 */
.L_x_7:
[----:B------:R-:W-:-:S04]  /*0780*/  ISETP.GE.AND P0, PT, R19, 0x1, PT ;  /* 0x000000011300780c */ /* 0x000fc80003f06270 */
[----:B------:R-:W-:-:S13]  /*0790*/  ISETP.GE.OR P0, PT, R14, UR7, !P0 ;  /* 0x000000070e007c0c */ /* 0x000fda000c706670 */
[----:B------:R-:W-:Y:S05]  /*07a0*/  @P0 BRA `(.L_x_10) ;  /* 0x0000000000340947 */ /* 0x000fea0003800000 */
[----:B------:R-:W-:Y:S01]  /*07b0*/  IADD3 R11, PT, PT, R19, -0x1, RZ ;  /* 0xffffffff130b7810 */ /* 0x000fe20007ffe0ff */
[----:B0-----:R-:W-:-:S04]  /*07c0*/  IMAD.WIDE R12, R14, 0x4, R6 ;  /* 0x000000040e0c7825 */ /* 0x001fc800078e0206 */
[----:B--2---:R-:W-:Y:S02]  /*07d0*/  IMAD.WIDE.U32 R10, R11, 0x4, R8 ;  /* 0x000000040b0a7825 */ /* 0x004fe400078e0008 */
[----:B------:R-:W2:Y:S04]  /*07e0*/  LDG.E R13, desc[UR4][R12.64] ;  /* 0x000000040c0d7981 */ /* 0x000ea8000c1e1900 */
[----:B------:R-:W2:Y:S02]  /*07f0*/  LDG.E R10, desc[UR4][R10.64] ;  /* 0x000000040a0a7981 */ /* 0x000ea4000c1e1900 */
[----:B--2---:R-:W-:-:S13]  /*0800*/  FSETP.GE.AND P0, PT, R10, R13, PT ;  /* 0x0000000d0a00720b */ /* 0x004fda0003f06000 */
[----:B------:R-:W-:Y:S01]  /*0810*/  @P0 IADD3 R18, PT, PT, R19, 0x1, -R16 ;  /* 0x0000000113120810 */ /* 0x000fe20007ffe810 */
[----:B------:R-:W-:-:S03]  /*0820*/  @P0 IMAD.MOV.U32 R23, RZ, RZ, R14 ;  /* 0x000000ffff170224 */ /* 0x000fc600078e000e */
[----:B------:R-:W-:-:S04]  /*0830*/  @P0 LEA.HI R18, R18, R18, RZ, 0x1 ;  /* 0x0000001212120211 */ /* 0x000fc800078f08ff */
[----:B------:R-:W-:-:S05]  /*0840*/  @P0 SHF.R.S32.HI R18, RZ, 0x1, R18 ;  /* 0x00000001ff120819 */ /* 0x000fca0000011412 */
[----:B------:R-:W-:Y:S02]  /*0850*/  @P0 IMAD.IADD R21, R19, 0x1, -R18 ;  /* 0x0000000113150824 */ /* 0x000fe400078e0a12 */
[----:B------:R-:W-:Y:S01]  /*0860*/  @P0 IMAD.IADD R18, R18, 0x1, R14 ;  /* 0x0000000112120824 */ /* 0x000fe200078e020e */
[----:B------:R-:W-:Y:S06]  /*0870*/  @P0 BRA `(.L_x_11) ;  /* 0xfffffffc00700947 */ /* 0x000fec000383ffff */
.L_x_10:
[----:B------:R-:W-:Y:S05]  /*0880*/  BSYNC.RECONVERGENT B0 ;  /* 0x0000000000007941 */ /* 0x000fea0003800200 */
.L_x_6:
[----:B0-----:R-:W-:Y:S01]  /*0890*/  IMAD.IADD R7, R17, 0x1, -R0 ;  /* 0x0000000111077824 */ /* 0x001fe200078e0a00 */
[----:B------:R-:W-:Y:S01]  /*08a0*/  IADD3 R21, PT, PT, R14, -R0, RZ ;  /* 0x800000000e157210 */ /* 0x000fe20007ffe0ff */
[----:B------:R-:W-:Y:S01]  /*08b0*/  BSSY.RECONVERGENT B0, `(.L_x_12) ;  /* 0x0000023000007945 */ /* 0x000fe20003800200 */
[----:B------:R-:W-:Y:S01]  /*08c0*/  CS2R R18, SRZ ;  /* 0x0000000000127805 */ /* 0x000fe2000001ff00 */
[----:B------:R-:W-:Y:S01]  /*08d0*/  IMAD.MOV.U32 R23, RZ, RZ, RZ ;  /* 0x000000ffff177224 */ /* 0x000fe200078e00ff */
[----:B------:R-:W-:-:S04]  /*08e0*/  IADD3 R16, PT, PT, R15, -R7, -R14 ;  /* 0x800000070f107210 */ /* 0x000fc80007ffe80e */
[----:B------:R-:W-:-:S04]  /*08f0*/  VIMNMX R6, PT, PT, R21, R16, PT ;  /* 0x0000001015067248 */ /* 0x000fc80003fe0100 */
[----:B------:R-:W-:-:S13]  /*0900*/  ISETP.GE.AND P0, PT, R6, 0x1, PT ;  /* 0x000000010600780c */ /* 0x000fda0003f06270 */
[----:B------:R-:W-:Y:S05]  /*0910*/  @!P0 BRA `(.L_x_13) ;  /* 0x0000000000708947 */ /* 0x000fea0003800000 */
[----:B--2---:R-:W0:Y:S01]  /*0920*/  LDC.64 R8, c[0x0][0x3a0] ;  /* 0x0000e800ff087b82 */ /* 0x004e220000000a00 */
[----:B------:R-:W1:Y:S01]  /*0930*/  LDCU.64 UR6, c[0x0][0x390] ;  /* 0x00007200ff0677ac */ /* 0x000e620008000a00 */
[----:B------:R-:W-:Y:S02]  /*0940*/  SHF.R.S32.HI R10, RZ, 0x1f, R7 ;  /* 0x0000001fff0a7819 */ /* 0x000fe40000011407 */
[----:B------:R-:W-:Y:S01]  /*0950*/  CS2R R18, SRZ ;  /* 0x0000000000127805 */ /* 0x000fe2000001ff00 */
[----:B------:R-:W-:Y:S01]  /*0960*/  IMAD.MOV.U32 R23, RZ, RZ, RZ ;  /* 0x000000ffff177224 */ /* 0x000fe200078e00ff */
[----:B-1----:R-:W-:-:S04]  /*0970*/  LEA R6, P0, R7, UR6, 0x2 ;  /* 0x0000000607067c11 */ /* 0x002fc8000f8010ff */
[----:B------:R-:W-:Y:S01]  /*0980*/  LEA.HI.X R7, R7, UR7, R10, 0x2, P0 ;  /* 0x0000000707077c11 */ /* 0x000fe200080f140a */
[----:B0-----:R-:W-:-:S08]  /*0990*/  IMAD.WIDE R8, R17, 0x4, R8 ;  /* 0x0000000411087825 */ /* 0x001fd000078e0208 */
.L_x_14:
[----:B------:R-:W-:Y:S02]  /*09a0*/  IMAD.MOV.U32 R10, RZ, RZ, R2 ;  /* 0x000000ffff0a7224 */ /* 0x000fe400078e0002 */
[----:B------:R-:W-:Y:S02]  /*09b0*/  IMAD.MOV.U32 R11, RZ, RZ, R3 ;  /* 0x000000ffff0b7224 */ /* 0x000fe400078e0003 */
[----:B------:R-:W-:-:S04]  /*09c0*/  IMAD.WIDE.U32 R12, R23, 0x4, R6 ;  /* 0x00000004170c7825 */ /* 0x000fc800078e0006 */
[----:B------:R-:W-:Y:S02]  /*09d0*/  IMAD.WIDE.U32 R10, R18, 0x4, R10 ;  /* 0x00000004120a7825 */ /* 0x000fe400078e000a */
[----:B------:R-:W2:Y:S04]  /*09e0*/  LDG.E R13, desc[UR4][R12.64] ;  /* 0x000000040c0d7981 */ /* 0x000ea8000c1e1900 */
[----:B------:R-:W2:Y:S01]  /*09f0*/  LDG.E R10, desc[UR4][R10.64] ;  /* 0x000000040a0a7981 */ /* 0x000ea2000c1e1900 */
[----:B------:R-:W-:Y:S01]  /*0a00*/  IMAD.WIDE.U32 R24, R19, 0x4, R8 ;  /* 0x0000000413187825 */ /* 0x000fe200078e0008 */
[----:B------:R-:W-:-:S03]  /*0a10*/  IADD3 R27, PT, PT, R23, 0x1, RZ ;  /* 0x00000001171b7810 */ /* 0x000fc60007ffe0ff */
[----:B------:R-:W-:Y:S02]  /*0a20*/  VIADD R20, R18, 0x1 ;  /* 0x0000000112147836 */ /* 0x000fe40000000000 */
[----:B------:R-:W-:Y:S01]  /*0a30*/  VIADD R19, R19, 0x1 ;  /* 0x0000000113137836 */ /* 0x000fe20000000000 */
[----:B--2---:R-:W-:-:S04]  /*0a40*/  FSETP.GTU.AND P0, PT, R10, R13, PT ;  /* 0x0000000d0a00720b */ /* 0x004fc80003f0c000 */
[----:B------:R-:W-:-:S05]  /*0a50*/  FSEL R29, R10, R13, !P0 ;  /* 0x0000000d0a1d7208 */ /* 0x000fca0004000000 */
[----:B------:R0:W-:Y:S04]  /*0a60*/  STG.E desc[UR4][R24.64], R29 ;  /* 0x0000001d18007986 */ /* 0x0001e8000c101904 */
[----:B------:R-:W-:Y:S02]  /*0a70*/  @!P0 IMAD.MOV R27, RZ, RZ, R23 ;  /* 0x000000ffff1b8224 */ /* 0x000fe400078e0217 */
[----:B------:R-:W-:-:S03]  /*0a80*/  @P0 IMAD.MOV R20, RZ, RZ, R18 ;  /* 0x000000ffff140224 */ /* 0x000fc600078e0212 */
[----:B------:R-:W-:Y:S02]  /*0a90*/  ISETP.GE.AND P0, PT, R27, R16, PT ;  /* 0x000000101b00720c */ /* 0x000fe40003f06270 */
[----:B------:R-:W-:Y:S01]  /*0aa0*/  ISETP.LT.AND P1, PT, R20, R21, PT ;  /* 0x000000151400720c */ /* 0x000fe20003f21270 */
[----:B------:R-:W-:Y:S01]  /*0ab0*/  IMAD.MOV.U32 R23, RZ, RZ, R27 ;  /* 0x000000ffff177224 */ /* 0x000fe200078e001b */
[----:B------:R-:W-:-:S11]  /*0ac0*/  MOV R18, R20 ;  /* 0x0000001400127202 */ /* 0x000fd60000000f00 */
[----:B0-----:R-:W-:Y:S05]  /*0ad0*/  @!P0 BRA P1, `(.L_x_14) ;  /* 0xfffffffc00b08947 */ /* 0x001fea000083ffff */
.L_x_13:
[----:B------:R-:W-:Y:S05]  /*0ae0*/  BSYNC.RECONVERGENT B0 ;  /* 0x0000000000007941 */ /* 0x000fea0003800200 */
.L_x_12:
[----:B------:R-:W-:Y:S01]  /*0af0*/  ISETP.GE.AND P0, PT, R18, R21, PT ;  /* 0x000000151200720c */ /* 0x000fe20003f06270 */
[----:B------:R-:W-:-:S12]  /*0b00*/  BSSY.RECONVERGENT B0, `(.L_x_15) ;  /* 0x000008e000007945 */ /* 0x000fd80003800200 */
[----:B------:R-:W-:Y:S05]  /*0b10*/  @P0 BRA `(.L_x_16) ;  /* 0x0000000800300947 */ /* 0x000fea0003800000 */
[----:B------:R-:W-:Y:S01]  /*0b20*/  IMAD.IADD R7, R18, 0x1, R0 ;  /* 0x0000000112077824 */ /* 0x000fe200078e0200 */
[----:B------:R-:W-:Y:S03]  /*0b30*/  BSSY.RECONVERGENT B1, `(.L_x_17) ;  /* 0x000001f000017945 */ /* 0x000fe60003800200 */
[----:B------:R-:W-:Y:S02]  /*0b40*/  IMAD.IADD R6, R14, 0x1, -R7 ;  /* 0x000000010e067824 */ /* 0x000fe400078e0a07 */
[----:B------:R-:W-:-:S03]  /*0b50*/  IMAD.IADD R7, R7, 0x1, -R14 ;  /* 0x0000000107077824 */ /* 0x000fc600078e0a0e */
[----:B------:R-:W-:Y:S02]  /*0b60*/  LOP3.LUT P1, R20, R6, 0x3, RZ, 0xc0, !PT ;  /* 0x0000000306147812 */ /* 0x000fe4000782c0ff */
[----:B------:R-:W-:-:S11]  /*0b70*/  ISETP.GT.U32.AND P0, PT, R7, -0x4, PT ;  /* 0xfffffffc0700780c */ /* 0x000fd60003f04070 */
[----:B------:R-:W-:Y:S05]  /*0b80*/  @!P1 BRA `(.L_x_18) ;  /* 0x0000000000649947 */ /* 0x000fea0003800000 */
[----:B--2---:R-:W0:Y:S01]  /*0b90*/  LDC.64 R8, c[0x0][0x380] ;  /* 0x0000e000ff087b82 */ /* 0x004e220000000a00 */
[----:B------:R-:W1:Y:S01]  /*0ba0*/  LDCU.64 UR6, c[0x0][0x3a0] ;  /* 0x00007400ff0677ac */ /* 0x000e620008000a00 */
[C---:B------:R-:W-:Y:S01]  /*0bb0*/  IMAD.WIDE.U32 R6, R19.reuse, 0x4, RZ ;  /* 0x0000000413067825 */ /* 0x040fe200078e00ff */
[----:B------:R-:W-:-:S03]  /*0bc0*/  IADD3 R19, PT, PT, R19, R20, RZ ;  /* 0x0000001413137210 */ /* 0x000fc60007ffe0ff */
[----:B------:R-:W-:-:S03]  /*0bd0*/  IMAD.WIDE R6, R17, 0x4, R6 ;  /* 0x0000000411067825 */ /* 0x000fc600078e0206 */
[----:B-1----:R-:W-:-:S04]  /*0be0*/  IADD3 R12, P1, PT, R6, UR6, RZ ;  /* 0x00000006060c7c10 */ /* 0x002fc8000ff3e0ff */
[----:B------:R-:W-:Y:S01]  /*0bf0*/  IADD3.X R13, PT, PT, R7, UR7, RZ, P1, !PT ;  /* 0x00000007070d7c10 */ /* 0x000fe20008ffe4ff */
[----:B0-----:R-:W-:-:S04]  /*0c00*/  IMAD.WIDE.U32 R8, R18, 0x4, R8 ;  /* 0x0000000412087825 */ /* 0x001fc800078e0008 */
[--C-:B------:R-:W-:Y:S01]  /*0c10*/  IMAD.IADD R18, R18, 0x1, R20.reuse ;  /* 0x0000000112127824 */ /* 0x100fe200078e0214 */
[----:B------:R-:W-:Y:S01]  /*0c20*/  IADD3 R10, P2, PT, R4, R8, RZ ;  /* 0x00000008040a7210 */ /* 0x000fe20007f5e0ff */
[----:B------:R-:W-:-:S04]  /*0c30*/  IMAD.MOV R8, RZ, RZ, -R20 ;  /* 0x000000ffff087224 */ /* 0x000fc800078e0a14 */
[----:B------:R-:W-:-:S08]  /*0c40*/  IMAD.X R11, R5, 0x1, R9, P2 ;  /* 0x00000001050b7824 */ /* 0x000fd000010e0609 */
.L_x_19:
[----:B0-----:R-:W-:Y:S01]  /*0c50*/  IMAD.MOV.U32 R6, RZ, RZ, R10 ;  /* 0x000000ffff067224 */ /* 0x001fe200078e000a */
[----:B------:R-:W-:-:S05]  /*0c60*/  MOV R7, R11 ;  /* 0x0000000b00077202 */ /* 0x000fca0000000f00 */
[----:B------:R0:W2:Y:S01]  /*0c70*/  LDG.E R9, desc[UR4][R6.64] ;  /* 0x0000000406097981 */ /* 0x0000a2000c1e1900 */
[----:B------:R-:W-:Y:S01]  /*0c80*/  VIADD R8, R8, 0x1 ;  /* 0x0000000108087836 */ /* 0x000fe20000000000 */
[----:B------:R-:W-:-:S04]  /*0c90*/  IADD3 R10, P3, PT, R10, 0x4, RZ ;  /* 0x000000040a0a7810 */ /* 0x000fc80007f7e0ff */
[----:B------:R-:W-:Y:S01]  /*0ca0*/  ISETP.NE.AND P1, PT, R8, RZ, PT ;  /* 0x000000ff0800720c */ /* 0x000fe20003f25270 */
[----:B------:R-:W-:Y:S02]  /*0cb0*/  IMAD.X R11, RZ, RZ, R11, P3 ;  /* 0x000000ffff0b7224 */ /* 0x000fe400018e060b */
[----:B0-----:R-:W-:Y:S01]  /*0cc0*/  IMAD.MOV.U32 R6, RZ, RZ, R12 ;  /* 0x000000ffff067224 */ /* 0x001fe200078e000c */
[----:B------:R-:W-:Y:S01]  /*0cd0*/  IADD3 R12, P2, PT, R12, 0x4, RZ ;  /* 0x000000040c0c7810 */ /* 0x000fe20007f5e0ff */
[----:B------:R-:W-:-:S03]  /*0ce0*/  IMAD.MOV.U32 R7, RZ, RZ, R13 ;  /* 0x000000ffff077224 */ /* 0x000fc600078e000d */
[----:B------:R-:W-:Y:S02]  /*0cf0*/  IADD3.X R13, PT, PT, RZ, R13, RZ, P2, !PT ;  /* 0x0000000dff0d7210 */ /* 0x000fe400017fe4ff */
[----:B--2---:R0:W-:Y:S03]  /*0d00*/  STG.E desc[UR4][R6.64], R9 ;  /* 0x0000000906007986 */ /* 0x0041e6000c101904 */
[----:B------:R-:W-:Y:S05]  /*0d10*/  @P1 BRA `(.L_x_19) ;  /* 0xfffffffc00cc1947 */ /* 0x000fea000383ffff */
.L_x_18:
[----:B------:R-:W-:Y:S05]  /*0d20*/  BSYNC.RECONVERGENT B1 ;  /* 0x0000000000017941 */ /* 0x000fea0003800200 */
.L_x_17:
[----:B------:R-:W-:Y:S05]  /*0d30*/  @P0 BRA `(.L_x_16) ;  /* 0x0000000400a80947 */ /* 0x000fea0003800000 */
[----:B------:R-:W1:Y:S01]  /*0d40*/  LDCU.64 UR6, c[0x0][0x3a0] ;  /* 0x00007400ff0677ac */ /* 0x000e620008000a00 */
[----:B0-2---:R-:W-:Y:S01]  /*0d50*/  IMAD.WIDE.U32 R8, R19, 0x4, RZ ;  /* 0x0000000413087825 */ /* 0x005fe200078e00ff */
[----:B------:R-:W-:Y:S01]  /*0d60*/  IADD3 R6, P0, PT, R2, 0x8, RZ ;  /* 0x0000000802067810 */ /* 0x000fe20007f1e0ff */
[----:B------:R-:W-:Y:S02]  /*0d70*/  BSSY.RECONVERGENT B1, `(.L_x_20) ;  /* 0x000003b000017945 */ /* 0x000fe40003800200 */
[----:B------:R-:W-:-:S03]  /*0d80*/  IMAD.WIDE R8, R17, 0x4, R8 ;  /* 0x0000000411087825 */ /* 0x000fc600078e0208 */
[----:B-1----:R-:W-:Y:S01]  /*0d90*/  IADD3 R7, P3, PT, R8, UR6, RZ ;  /* 0x0000000608077c10 */ /* 0x002fe2000ff7e0ff */
[----:B------:R-:W-:-:S03]  /*0da0*/  IMAD.IADD R8, R21, 0x1, -R18 ;  /* 0x0000000115087824 */ /* 0x000fc600078e0a12 */
[----:B------:R-:W-:Y:S01]  /*0db0*/  IADD3 R2, P2, PT, R7, 0x8, RZ ;  /* 0x0000000807027810 */ /* 0x000fe20007f5e0ff */
[----:B------:R-:W-:Y:S01]  /*0dc0*/  IMAD.X R7, RZ, RZ, R3, P0 ;  /* 0x000000ffff077224 */ /* 0x000fe200000e0603 */
[----:B------:R-:W-:Y:S02]  /*0dd0*/  ISETP.GT.AND P1, PT, R8, 0xc, PT ;  /* 0x0000000c0800780c */ /* 0x000fe40003f24270 */
[----:B------:R-:W-:Y:S02]  /*0de0*/  IADD3.X R3, PT, PT, RZ, UR7, R9, P2, P3 ;  /* 0x00000007ff037c10 */ /* 0x000fe400097e6409 */
[----:B------:R-:W-:-:S09]  /*0df0*/  PLOP3.LUT P0, PT, PT, PT, PT, 0x80, 0x8 ;  /* 0x000000000008781c */ /* 0x000fd20003f0f070 */
[----:B------:R-:W-:Y:S05]  /*0e00*/  @!P1 BRA `(.L_x_21) ;  /* 0x0000000000c49947 */ /* 0x000fea0003800000 */
[----:B------:R-:W-:Y:S02]  /*0e10*/  PLOP3.LUT P0, PT, PT, PT, PT, 0x8, 0x80 ;  /* 0x000000000080781c */ /* 0x000fe40003f0e170 */
[----:B------:R-:W-:-:S11]  /*0e20*/  IADD3 R13, PT, PT, R21, -0xc, RZ ;  /* 0xfffffff4150d7810 */ /* 0x000fd60007ffe0ff */
.L_x_22:
[----:B------:R-:W-:-:S05]  /*0e30*/  IMAD.WIDE R8, R18, 0x4, R6 ;  /* 0x0000000412087825 */ /* 0x000fca00078e0206 */
[----:B------:R-:W2:Y:S04]  /*0e40*/  LDG.E R25, desc[UR4][R8.64+-0x8] ;  /* 0xfffff80408197981 */ /* 0x000ea8000c1e1900 */
[----:B--2---:R0:W-:Y:S04]  /*0e50*/  STG.E desc[UR4][R2.64+-0x8], R25 ;  /* 0xfffff81902007986 */ /* 0x0041e8000c101904 */
[----:B------:R-:W2:Y:S04]  /*0e60*/  LDG.E R27, desc[UR4][R8.64+-0x4] ;  /* 0xfffffc04081b7981 */ /* 0x000ea8000c1e1900 */
[----:B--2---:R1:W-:Y:S04]  /*0e70*/  STG.E desc[UR4][R2.64+-0x4], R27 ;  /* 0xfffffc1b02007986 */ /* 0x0043e8000c101904 */
[----:B------:R-:W2:Y:S01]  /*0e80*/  LDG.E R29, desc[UR4][R8.64] ;  /* 0x00000004081d7981 */ /* 0x000ea2000c1e1900 */
[----:B------:R-:W-:-:S03]  /*0e90*/  VIADD R11, R18, 0x4 ;  /* 0x00000004120b7836 */ /* 0x000fc60000000000 */
[----:B--2---:R2:W-:Y:S04]  /*0ea0*/  STG.E desc[UR4][R2.64], R29 ;  /* 0x0000001d02007986 */ /* 0x0045e8000c101904 */
[----:B------:R-:W3:Y:S01]  /*0eb0*/  LDG.E R12, desc[UR4][R8.64+0x4] ;  /* 0x00000404080c7981 */ /* 0x000ee2000c1e1900 */
[----:B------:R-:W-:-:S03]  /*0ec0*/  IMAD.WIDE R10, R11, 0x4, R6 ;  /* 0x000000040b0a7825 */ /* 0x000fc600078e0206 */
[----:B---3--:R3:W-:Y:S04]  /*0ed0*/  STG.E desc[UR4][R2.64+0x4], R12 ;  /* 0x0000040c02007986 */ /* 0x0087e8000c101904 */
[----:B------:R-:W4:Y:S04]  /*0ee0*/  LDG.E R20, desc[UR4][R10.64+-0x8] ;  /* 0xfffff8040a147981 */ /* 0x000f28000c1e1900 */
[----:B----4-:R4:W-:Y:S04]  /*0ef0*/  STG.E desc[UR4][R2.64+0x8], R20 ;  /* 0x0000081402007986 */ /* 0x0109e8000c101904 */
[----:B0-----:R-:W5:Y:S04]  /*0f00*/  LDG.E R25, desc[UR4][R10.64+-0x4] ;  /* 0xfffffc040a197981 */ /* 0x001f68000c1e1900 */
[----:B-----5:R0:W-:Y:S04]  /*0f10*/  STG.E desc[UR4][R2.64+0xc], R25 ;  /* 0x00000c1902007986 */ /* 0x0201e8000c101904 */
[----:B-1----:R-:W5:Y:S01]  /*0f20*/  LDG.E R27, desc[UR4][R10.64] ;  /* 0x000000040a1b7981 */ /* 0x002f62000c1e1900 */
[----:B------:R-:W-:-:S03]  /*0f30*/  VIADD R9, R18, 0x8 ;  /* 0x0000000812097836 */ /* 0x000fc60000000000 */
[----:B-----5:R1:W-:Y:S04]  /*0f40*/  STG.E desc[UR4][R2.64+0x10], R27 ;  /* 0x0000101b02007986 */ /* 0x0203e8000c101904 */
[----:B--2---:R-:W2:Y:S01]  /*0f50*/  LDG.E R29, desc[UR4][R10.64+0x4] ;  /* 0x000004040a1d7981 */ /* 0x004ea2000c1e1900 */
[----:B------:R-:W-:-:S03]  /*0f60*/  IMAD.WIDE R8, R9, 0x4, R6 ;  /* 0x0000000409087825 */ /* 0x000fc600078e0206 */
[----:B--2---:R2:W-:Y:S04]  /*0f70*/  STG.E desc[UR4][R2.64+0x14], R29 ;  /* 0x0000141d02007986 */ /* 0x0045e8000c101904 */
[----:B---3--:R-:W3:Y:S04]  /*0f80*/  LDG.E R12, desc[UR4][R8.64+-0x8] ;  /* 0xfffff804080c7981 */ /* 0x008ee8000c1e1900 */
[----:B---3--:R3:W-:Y:S04]  /*0f90*/  STG.E desc[UR4][R2.64+0x18], R12 ;  /* 0x0000180c02007986 */ /* 0x0087e8000c101904 */
[----:B----4-:R-:W4:Y:S04]  /*0fa0*/  LDG.E R20, desc[UR4][R8.64+-0x4] ;  /* 0xfffffc0408147981 */ /* 0x010f28000c1e1900 */
[----:B----4-:R4:W-:Y:S04]  /*0fb0*/  STG.E desc[UR4][R2.64+0x1c], R20 ;  /* 0x00001c1402007986 */ /* 0x0109e8000c101904 */
[----:B0-----:R-:W5:Y:S01]  /*0fc0*/  LDG.E R25, desc[UR4][R8.64] ;  /* 0x0000000408197981 */ /* 0x001f62000c1e1900 */
[----:B------:R-:W-:-:S03]  /*0fd0*/  VIADD R11, R18, 0xc ;  /* 0x0000000c120b7836 */ /* 0x000fc60000000000 */
[----:B-----5:R0:W-:Y:S04]  /*0fe0*/  STG.E desc[UR4][R2.64+0x20], R25 ;  /* 0x0000201902007986 */ /* 0x0201e8000c101904 */
[----:B-1----:R-:W5:Y:S01]  /*0ff0*/  LDG.E R27, desc[UR4][R8.64+0x4] ;  /* 0x00000404081b7981 */ /* 0x002f62000c1e1900 */
[----:B------:R-:W-:-:S03]  /*1000*/  IMAD.WIDE R10, R11, 0x4, R6 ;  /* 0x000000040b0a7825 */ /* 0x000fc600078e0206 */
[----:B-----5:R-:W-:Y:S04]  /*1010*/  STG.E desc[UR4][R2.64+0x24], R27 ;  /* 0x0000241b02007986 */ /* 0x020fe8000c101904 */
[----:B--2---:R-:W2:Y:S04]  /*1020*/  LDG.E R29, desc[UR4][R10.64+-0x8] ;  /* 0xfffff8040a1d7981 */ /* 0x004ea8000c1e1900 */
[----:B--2---:R-:W-:Y:S04]  /*1030*/  STG.E desc[UR4][R2.64+0x28], R29 ;  /* 0x0000281d02007986 */ /* 0x004fe8000c101904 */
[----:B---3--:R-:W2:Y:S04]  /*1040*/  LDG.E R12, desc[UR4][R10.64+-0x4] ;  /* 0xfffffc040a0c7981 */ /* 0x008ea8000c1e1900 */
[----:B--2---:R-:W-:Y:S04]  /*1050*/  STG.E desc[UR4][R2.64+0x2c], R12 ;  /* 0x00002c0c02007986 */ /* 0x004fe8000c101904 */
[----:B----4-:R-:W2:Y:S01]  /*1060*/  LDG.E R20, desc[UR4][R10.64] ;  /* 0x000000040a147981 */ /* 0x010ea2000c1e1900 */
[----:B------:R-:W-:-:S04]  /*1070*/  IADD3 R18, PT, PT, R18, 0x10, RZ ;  /* 0x0000001012127810 */ /* 0x000fc80007ffe0ff */
[----:B------:R-:W-:Y:S02]  /*1080*/  ISETP.GE.AND P1, PT, R18, R13, PT ;  /* 0x0000000d1200720c */ /* 0x000fe40003f26270 */
[----:B------:R-:W-:Y:S01]  /*1090*/  IADD3 R8, P2, PT, R2, 0x40, RZ ;  /* 0x0000004002087810 */ /* 0x000fe20007f5e0ff */
[----:B--2---:R-:W-:Y:S04]  /*10a0*/  STG.E desc[UR4][R2.64+0x30], R20 ;  /* 0x0000301402007986 */ /* 0x004fe8000c101904 */
[----:B0-----:R-:W2:Y:S01]  /*10b0*/  LDG.E R25, desc[UR4][R10.64+0x4] ;  /* 0x000004040a197981 */ /* 0x001ea2000c1e1900 */
[----:B------:R-:W-:Y:S02]  /*10c0*/  IMAD.X R9, RZ, RZ, R3, P2 ;  /* 0x000000ffff097224 */ /* 0x000fe400010e0603 */
[----:B------:R-:W-:Y:S01]  /*10d0*/  VIADD R19, R19, 0x10 ;  /* 0x0000001013137836 */ /* 0x000fe20000000000 */
[----:B--2---:R0:W-:Y:S02]  /*10e0*/  STG.E desc[UR4][R2.64+0x34], R25 ;  /* 0x0000341902007986 */ /* 0x0041e4000c101904 */
[----:B0-----:R-:W-:Y:S01]  /*10f0*/  IMAD.MOV.U32 R2, RZ, RZ, R8 ;  /* 0x000000ffff027224 */ /* 0x001fe200078e0008 */
[----:B------:R-:W-:Y:S01]  /*1100*/  MOV R3, R9 ;  /* 0x0000000900037202 */ /* 0x000fe20000000f00 */
[----:B------:R-:W-:Y:S06]  /*1110*/  @!P1 BRA `(.L_x_22) ;  /* 0xfffffffc00449947 */ /* 0x000fec000383ffff */
.L_x_21:
[----:B------:R-:W-:Y:S05]  /*1120*/  BSYNC.RECONVERGENT B1 ;  /* 0x0000000000017941 */ /* 0x000fea0003800200 */
.L_x_20:
[----:B------:R-:W-:Y:S01]  /*1130*/  IMAD.IADD R8, R21, 0x1, -R18 ;  /* 0x0000000115087824 */ /* 0x000fe200078e0a12 */
[----:B------:R-:W-:Y:S04]  /*1140*/  BSSY.RECONVERGENT B1, `(.L_x_23) ;  /* 0x000001d000017945 */ /* 0x000fe80003800200 */
[----:B------:R-:W-:-:S13]  /*1150*/  ISETP.GT.AND P1, PT, R8, 0x4, PT ;  /* 0x000000040800780c */ /* 0x000fda0003f24270 */
[----:B------:R-:W-:Y:S05]  /*1160*/  @!P1 BRA `(.L_x_24) ;  /* 0x0000000000689947 */ /* 0x000fea0003800000 */
        /* <DEDUP_REMOVED lines=10> */
[----:B---3--:R-:W-:Y:S04]  /*1210*/  STG.E desc[UR4][R2.64+0x4], R29 ;  /* 0x0000041d02007986 */ /* 0x008fe8000c101904 */
[----:B------:R-:W3:Y:S04]  /*1220*/  LDG.E R12, desc[UR4][R10.64+-0x8] ;  /* 0xfffff8040a0c7981 */ /* 0x000ee8000c1e1900 */
[----:B---3--:R-:W-:Y:S04]  /*1230*/  STG.E desc[UR4][R2.64+0x8], R12 ;  /* 0x0000080c02007986 */ /* 0x008fe8000c101904 */
[----:B0-----:R-:W3:Y:S04]  /*1240*/  LDG.E R13, desc[UR4][R10.64+-0x4] ;  /* 0xfffffc040a0d7981 */ /* 0x001ee8000c1e1900 */
[----:B---3--:R-:W-:Y:S04]  /*1250*/  STG.E desc[UR4][R2.64+0xc], R13 ;  /* 0x00000c0d02007986 */ /* 0x008fe8000c101904 */
[----:B-1----:R-:W3:Y:S01]  /*1260*/  LDG.E R25, desc[UR4][R10.64] ;  /* 0x000000040a197981 */ /* 0x002ee2000c1e1900 */
[----:B------:R-:W-:-:S03]  /*1270*/  IADD3 R8, P1, PT, R2, 0x20, RZ ;  /* 0x0000002002087810 */ /* 0x000fc60007f3e0ff */
[----:B---3--:R-:W-:Y:S04]  /*1280*/  STG.E desc[UR4][R2.64+0x10], R25 ;  /* 0x0000101902007986 */ /* 0x008fe8000c101904 */
[----:B--2---:R-:W2:Y:S01]  /*1290*/  LDG.E R27, desc[UR4][R10.64+0x4] ;  /* 0x000004040a1b7981 */ /* 0x004ea2000c1e1900 */
[----:B------:R-:W-:Y:S01]  /*12a0*/  IMAD.X R9, RZ, RZ, R3, P1 ;  /* 0x000000ffff097224 */ /* 0x000fe200008e0603 */
[----:B------:R-:W-:Y:S01]  /*12b0*/  PLOP3.LUT P0, PT, PT, PT, PT, 0x8, 0x80 ;  /* 0x000000000080781c */ /* 0x000fe20003f0e170 */
[----:B------:R-:W-:Y:S01]  /*12c0*/  VIADD R18, R18, 0x8 ;  /* 0x0000000812127836 */ /* 0x000fe20000000000 */
[----:B------:R-:W-:Y:S01]  /*12d0*/  IADD3 R19, PT, PT, R19, 0x8, RZ ;  /* 0x0000000813137810 */ /* 0x000fe20007ffe0ff */
[----:B--2---:R0:W-:Y:S02]  /*12e0*/  STG.E desc[UR4][R2.64+0x14], R27 ;  /* 0x0000141b02007986 */ /* 0x0041e4000c101904 */
[----:B0-----:R-:W-:-:S02]  /*12f0*/  IMAD.MOV.U32 R2, RZ, RZ, R8 ;  /* 0x000000ffff027224 */ /* 0x001fc400078e0008 */
[----:B------:R-:W-:-:S07]  /*1300*/  IMAD.MOV.U32 R3, RZ, RZ, R9 ;  /* 0x000000ffff037224 */ /* 0x000fce00078e0009 */
.L_x_24:
[----:B------:R-:W-:Y:S05]  /*1310*/  BSYNC.RECONVERGENT B1 ;  /* 0x0000000000017941 */ /* 0x000fea0003800200 */
.L_x_23:
[----:B------:R-:W-:-:S13]  /*1320*/  ISETP.LT.OR P0, PT, R18, R21, P0 ;  /* 0x000000151200720c */ /* 0x000fda0000701670 */
[----:B------:R-:W-:Y:S05]  /*1330*/  @!P0 BRA `(.L_x_16) ;  /* 0x0000000000288947 */ /* 0x000fea0003800000 */
[----:B------:R-:W-:-:S05]  /*1340*/  IMAD.WIDE R6, R18, 0x4, R6 ;  /* 0x0000000412067825 */ /* 0x000fca00078e0206 */
[----:B------:R-:W2:Y:S04]  /*1350*/  LDG.E R9, desc[UR4][R6.64+-0x8] ;  /* 0xfffff80406097981 */ /* 0x000ea8000c1e1900 */
[----:B--2---:R1:W-:Y:S04]  /*1360*/  STG.E desc[UR4][R2.64+-0x8], R9 ;  /* 0xfffff80902007986 */ /* 0x0043e8000c101904 */
[----:B------:R-:W2:Y:S04]  /*1370*/  LDG.E R11, desc[UR4][R6.64+-0x4] ;  /* 0xfffffc04060b7981 */ /* 0x000ea8000c1e1900 */
[----:B--2---:R1:W-:Y:S04]  /*1380*/  STG.E desc[UR4][R2.64+-0x4], R11 ;  /* 0xfffffc0b02007986 */ /* 0x0043e8000c101904 */
[----:B------:R-:W2:Y:S04]  /*1390*/  LDG.E R13, desc[UR4][R6.64] ;  /* 0x00000004060d7981 */ /* 0x000ea8000c1e1900 */
[----:B--2---:R1:W-:Y:S04]  /*13a0*/  STG.E desc[UR4][R2.64], R13 ;  /* 0x0000000d02007986 */ /* 0x0043e8000c101904 */
[----:B------:R-:W2:Y:S01]  /*13b0*/  LDG.E R21, desc[UR4][R6.64+0x4] ;  /* 0x0000040406157981 */ /* 0x000ea2000c1e1900 */
[----:B------:R-:W-:-:S03]  /*13c0*/  IADD3 R19, PT, PT, R19, 0x4, RZ ;  /* 0x0000000413137810 */ /* 0x000fc60007ffe0ff */
[----:B--2---:R1:W-:Y:S04]  /*13d0*/  STG.E desc[UR4][R2.64+0x4], R21 ;  /* 0x0000041502007986 */ /* 0x0043e8000c101904 */
.L_x_16:
[----:B------:R-:W-:Y:S05]  /*13e0*/  BSYNC.RECONVERGENT B0 ;  /* 0x0000000000007941 */ /* 0x000fea0003800200 */
.L_x_15:
[----:B------:R-:W-:-:S13]  /*13f0*/  ISETP.GE.AND P0, PT, R23, R16, PT ;  /* 0x000000101700720c */ /* 0x000fda0003f06270 */
[----:B------:R-:W-:Y:S05]  /*1400*/  @P0 EXIT ;  /* 0x000000000000094d */ /* 0x000fea0003800000 */
[----:B------:R-:W-:Y:S01]  /*1410*/  IMAD.IADD R15, R15, 0x1, R0 ;  /* 0x000000010f0f7824 */ /* 0x000fe200078e0200 */
[-C--:B------:R-:W-:Y:S01]  /*1420*/  IADD3 R0, PT, PT, R14, R17.reuse, R23 ;  /* 0x000000110e007210 */ /* 0x080fe20007ffe017 */
[----:B------:R-:W-:Y:S01]  /*1430*/  IMAD.IADD R14, R23, 0x1, R14 ;  /* 0x00000001170e7824 */ /* 0x000fe200078e020e */
[----:B------:R-:W-:Y:S03]  /*1440*/  BSSY.RECONVERGENT B0, `(.L_x_25) ;  /* 0x000001b000007945 */ /* 0x000fe60003800200 */
[----:B------:R-:W-:Y:S01]  /*1450*/  IMAD.IADD R0, R15, 0x1, -R0 ;  /* 0x000000010f007824 */ /* 0x000fe200078e0a00 */
[----:B------:R-:W-:-:S04]  /*1460*/  IADD3 R14, PT, PT, R14, R17, -R15 ;  /* 0x000000110e0e7210 */ /* 0x000fc80007ffe80f */
[----:B------:R-:W-:Y:S02]  /*1470*/  LOP3.LUT P1, R0, R0, 0x3, RZ, 0xc0, !PT ;  /* 0x0000000300007812 */ /* 0x000fe4000782c0ff */
[----:B------:R-:W-:-:S11]  /*1480*/  ISETP.GT.U32.AND P0, PT, R14, -0x4, PT ;  /* 0xfffffffc0e00780c */ /* 0x000fd60003f04070 */
[----:B------:R-:W-:Y:S05]  /*1490*/  @!P1 BRA `(.L_x_26) ;  /* 0x0000000000549947 */ /* 0x000fea0003800000 */
[----:B------:R-:W3:Y:S01]  /*14a0*/  LDCU.64 UR8, c[0x0][0x390] ;  /* 0x00007200ff0877ac */ /* 0x000ee20008000a00 */
[----:B-1----:R-:W-:Y:S01]  /*14b0*/  IMAD.WIDE R2, R17, 0x4, RZ ;  /* 0x0000000411027825 */ /* 0x002fe200078e02ff */
[----:B------:R-:W2:Y:S03]  /*14c0*/  LDCU.64 UR6, c[0x0][0x3a0] ;  /* 0x00007400ff0677ac */ /* 0x000ea60008000a00 */
[C---:B0-----:R-:W-:Y:S01]  /*14d0*/  IMAD.WIDE.U32 R6, R19.reuse, 0x4, R2 ;  /* 0x0000000413067825 */ /* 0x041fe200078e0002 */
[----:B------:R-:W-:-:S03]  /*14e0*/  IADD3 R19, PT, PT, R19, R0, RZ ;  /* 0x0000000013137210 */ /* 0x000fc60007ffe0ff */
[----:B------:R-:W-:Y:S01]  /*14f0*/  IMAD.MOV R0, RZ, RZ, -R0 ;  /* 0x000000ffff007224 */ /* 0x000fe200078e0a00 */
[----:B---3--:R-:W-:Y:S02]  /*1500*/  IADD3 R2, P2, P3, -R4, UR8, R2 ;  /* 0x0000000804027c10 */ /* 0x008fe4000fb5e102 */
[----:B--2---:R-:W-:Y:S02]  /*1510*/  IADD3 R8, P1, PT, R6, UR6, RZ ;  /* 0x0000000606087c10 */ /* 0x004fe4000ff3e0ff */
[----:B------:R-:W-:Y:S02]  /*1520*/  IADD3.X R3, PT, PT, ~R5, UR9, R3, P2, P3 ;  /* 0x0000000905037c10 */ /* 0x000fe400097e6503 */
[----:B------:R-:W-:-:S09]  /*1530*/  IADD3.X R11, PT, PT, R7, UR7, RZ, P1, !PT ;  /* 0x00000007070b7c10 */ /* 0x000fd20008ffe4ff */
.L_x_27:
[----:B---3--:R-:W-:-:S05]  /*1540*/  IMAD.WIDE R6, R23, 0x4, R2 ;  /* 0x0000000417067825 */ /* 0x008fca00078e0202 */
[----:B------:R0:W2:Y:S01]  /*1550*/  LDG.E R9, desc[UR4][R6.64] ;  /* 0x0000000406097981 */ /* 0x0000a2000c1e1900 */
[----:B------:R-:W-:Y:S01]  /*1560*/  IADD3 R0, PT, PT, R0, 0x1, RZ ;  /* 0x0000000100007810 */ /* 0x000fe20007ffe0ff */
[----:B------:R-:W-:-:S03]  /*1570*/  VIADD R23, R23, 0x1 ;  /* 0x0000000117177836 */ /* 0x000fc60000000000 */
[----:B------:R-:W-:Y:S01]  /*1580*/  ISETP.NE.AND P1, PT, R0, RZ, PT ;  /* 0x000000ff0000720c */ /* 0x000fe20003f25270 */
[----:B0-----:R-:W-:Y:S01]  /*1590*/  IMAD.MOV.U32 R6, RZ, RZ, R8 ;  /* 0x000000ffff067224 */ /* 0x001fe200078e0008 */
[----:B------:R-:W-:Y:S01]  /*15a0*/  IADD3 R8, P2, PT, R8, 0x4, RZ ;  /* 0x0000000408087810 */ /* 0x000fe20007f5e0ff */
[----:B------:R-:W-:-:S04]  /*15b0*/  IMAD.MOV.U32 R7, RZ, RZ, R11 ;  /* 0x000000ffff077224 */ /* 0x000fc800078e000b */
[----:B------:R-:W-:Y:S01]  /*15c0*/  IMAD.X R11, RZ, RZ, R11, P2 ;  /* 0x000000ffff0b7224 */ /* 0x000fe200010e060b */
[----:B--2---:R3:W-:Y:S05]  /*15d0*/  STG.E desc[UR4][R6.64], R9 ;  /* 0x0000000906007986 */ /* 0x0047ea000c101904 */
[----:B------:R-:W-:Y:S05]  /*15e0*/  @P1 BRA `(.L_x_27) ;  /* 0xfffffffc00d41947 */ /* 0x000fea000383ffff */
.L_x_26:
[----:B------:R-:W-:Y:S05]  /*15f0*/  BSYNC.RECONVERGENT B0 ;  /* 0x0000000000007941 */ /* 0x000fea0003800200 */
.L_x_25:
[----:B------:R-:W-:Y:S05]  /*1600*/  @P0 EXIT ;  /* 0x000000000000094d */ /* 0x000fea0003800000 */
[----:B------:R-:W4:Y:S01]  /*1610*/  LDCU.64 UR6, c[0x0][0x390] ;  /* 0x00007200ff0677ac */ /* 0x000f220008000a00 */
[----:B0--3--:R-:W-:Y:S01]  /*1620*/  IMAD.WIDE R6, R17, 0x4, RZ ;  /* 0x0000000411067825 */ /* 0x009fe200078e02ff */
[----:B------:R-:W-:Y:S01]  /*1630*/  BSSY.RECONVERGENT B0, `(.L_x_28) ;  /* 0x000003e000007945 */ /* 0x000fe20003800200 */
[----:B------:R-:W0:Y:S02]  /*1640*/  LDCU.64 UR8, c[0x0][0x3a0] ;  /* 0x00007400ff0877ac */ /* 0x000e240008000a00 */
[----:B------:R-:W-:Y:S02]  /*1650*/  IMAD.IADD R0, R16, 0x1, -R23 ;  /* 0x0000000110007824 */ /* 0x000fe400078e0a17 */
[----:B-1----:R-:W-:Y:S01]  /*1660*/  IMAD.WIDE.U32 R2, R19, 0x4, R6 ;  /* 0x0000000413027825 */ /* 0x002fe200078e0006 */
[----:B----4-:R-:W-:-:S04]  /*1670*/  IADD3 R4, P1, P2, -R4, UR6, R6 ;  /* 0x0000000604047c10 */ /* 0x010fc8000fa3e106 */
[----:B------:R-:W-:Y:S02]  /*1680*/  IADD3.X R5, PT, PT, ~R5, UR7, R7, P1, P2 ;  /* 0x0000000705057c10 */ /* 0x000fe40008fe4507 */
[----:B------:R-:W-:Y:S02]  /*1690*/  ISETP.GT.AND P1, PT, R0, 0xc, PT ;  /* 0x0000000c0000780c */ /* 0x000fe40003f24270 */
[----:B0-----:R-:W-:Y:S02]  /*16a0*/  IADD3 R2, P0, PT, R2, UR8, RZ ;  /* 0x0000000802027c10 */ /* 0x001fe4000ff1e0ff */
[----:B------:R-:W-:Y:S02]  /*16b0*/  IADD3 R4, P2, PT, R4, 0x8, RZ ;  /* 0x0000000804047810 */ /* 0x000fe40007f5e0ff */
[----:B------:R-:W-:Y:S02]  /*16c0*/  IADD3 R2, P3, PT, R2, 0x8, RZ ;  /* 0x0000000802027810 */ /* 0x000fe40007f7e0ff */
[----:B------:R-:W-:-:S02]  /*16d0*/  IADD3.X R5, PT, PT, RZ, R5, RZ, P2, !PT ;  /* 0x00000005ff057210 */ /* 0x000fc400017fe4ff */
[----:B------:R-:W-:Y:S02]  /*16e0*/  IADD3.X R3, PT, PT, RZ, UR9, R3, P3, P0 ;  /* 0x00000009ff037c10 */ /* 0x000fe40009fe0403 */
[----:B------:R-:W-:Y:S01]  /*16f0*/  PLOP3.LUT P0, PT, PT, PT, PT, 0x80, 0x8 ;  /* 0x000000000008781c */ /* 0x000fe20003f0f070 */
[----:B------:R-:W-:-:S12]  /*1700*/  @!P1 BRA `(.L_x_29) ;  /* 0x0000000000c09947 */ /* 0x000fd80003800000 */
[----:B------:R-:W-:Y:S01]  /*1710*/  PLOP3.LUT P0, PT, PT, PT, PT, 0x8, 0x80 ;  /* 0x000000000080781c */ /* 0x000fe20003f0e170 */
[----:B------:R-:W-:-:S12]  /*1720*/  VIADD R0, R16, 0xfffffff4 ;  /* 0xfffffff410007836 */ /* 0x000fd80000000000 */
.L_x_30:
[----:B------:R-:W-:-:S05]  /*1730*/  IMAD.WIDE R6, R23, 0x4, R4 ;  /* 0x0000000417067825 */ /* 0x000fca00078e0204 */
[----:B------:R-:W3:Y:S04]  /*1740*/  LDG.E R11, desc[UR4][R6.64+-0x8] ;  /* 0xfffff804060b7981 */ /* 0x000ee8000c1e1900 */
[----:B---3--:R0:W-:Y:S04]  /*1750*/  STG.E desc[UR4][R2.64+-0x8], R11 ;  /* 0xfffff80b02007986 */ /* 0x0081e8000c101904 */
[----:B------:R-:W3:Y:S04]  /*1760*/  LDG.E R13, desc[UR4][R6.64+-0x4] ;  /* 0xfffffc04060d7981 */ /* 0x000ee8000c1e1900 */
[----:B---3--:R1:W-:Y:S04]  /*1770*/  STG.E desc[UR4][R2.64+-0x4], R13 ;  /* 0xfffffc0d02007986 */ /* 0x0083e8000c101904 */
[----:B------:R-:W3:Y:S01]  /*1780*/  LDG.E R15, desc[UR4][R6.64] ;  /* 0x00000004060f7981 */ /* 0x000ee2000c1e1900 */
[----:B--2---:R-:W-:-:S03]  /*1790*/  VIADD R9, R23, 0x4 ;  /* 0x0000000417097836 */ /* 0x004fc60000000000 */
[----:B---3--:R2:W-:Y:S04]  /*17a0*/  STG.E desc[UR4][R2.64], R15 ;  /* 0x0000000f02007986 */ /* 0x0085e8000c101904 */
        /* <DEDUP_REMOVED lines=18> */
[----:B------:R-:W-:-:S03]  /*18d0*/  IADD3 R9, PT, PT, R23, 0xc, RZ ;  /* 0x0000000c17097810 */ /* 0x000fc60007ffe0ff */
        /* <DEDUP_REMOVED lines=9> */
[----:B------:R-:W-:-:S05]  /*1970*/  VIADD R23, R23, 0x10 ;  /* 0x0000001017177836 */ /* 0x000fca0000000000 */
[----:B------:R-:W-:Y:S02]  /*1980*/  ISETP.GE.AND P1, PT, R23, R0, PT ;  /* 0x000000001700720c */ /* 0x000fe40003f26270 */
[----:B------:R-:W-:Y:S01]  /*1990*/  IADD3 R6, P2, PT, R2, 0x40, RZ ;  /* 0x0000004002067810 */ /* 0x000fe20007f5e0ff */
[----:B--2---:R-:W-:Y:S04]  /*19a0*/  STG.E desc[UR4][R2.64+0x30], R19 ;  /* 0x0000301302007986 */ /* 0x004fe8000c101904 */
[----:B0-----:R-:W2:Y:S01]  /*19b0*/  LDG.E R11, desc[UR4][R8.64+0x4] ;  /* 0x00000404080b7981 */ /* 0x001ea2000c1e1900 */
[----:B------:R-:W-:-:S03]  /*19c0*/  IMAD.X R7, RZ, RZ, R3, P2 ;  /* 0x000000ffff077224 */ /* 0x000fc600010e0603 */
[----:B--2---:R0:W-:Y:S02]  /*19d0*/  STG.E desc[UR4][R2.64+0x34], R11 ;  /* 0x0000340b02007986 */ /* 0x0041e4000c101904 */
[----:B0-----:R-:W-:Y:S01]  /*19e0*/  IMAD.MOV.U32 R2, RZ, RZ, R6 ;  /* 0x000000ffff027224 */ /* 0x001fe200078e0006 */
[----:B------:R-:W-:Y:S01]  /*19f0*/  MOV R3, R7 ;  /* 0x0000000700037202 */ /* 0x000fe20000000f00 */
[----:B------:R-:W-:Y:S06]  /*1a00*/  @!P1 BRA `(.L_x_30) ;  /* 0xfffffffc00489947 */ /* 0x000fec000383ffff */
.L_x_29:
[----:B------:R-:W-:Y:S05]  /*1a10*/  BSYNC.RECONVERGENT B0 ;  /* 0x0000000000007941 */ /* 0x000fea0003800200 */
.L_x_28:
[----:B------:R-:W-:Y:S01]  /*1a20*/  IMAD.IADD R0, R16, 0x1, -R23 ;  /* 0x0000000110007824 */ /* 0x000fe200078e0a17 */
[----:B------:R-:W-:Y:S04]  /*1a30*/  BSSY.RECONVERGENT B0, `(.L_x_31) ;  /* 0x000001c000007945 */ /* 0x000fe80003800200 */
[----:B------:R-:W-:-:S13]  /*1a40*/  ISETP.GT.AND P1, PT, R0, 0x4, PT ;  /* 0x000000040000780c */ /* 0x000fda0003f24270 */
[----:B------:R-:W-:Y:S05]  /*1a50*/  @!P1 BRA `(.L_x_32) ;  /* 0x0000000000649947 */ /* 0x000fea0003800000 */
        /* <DEDUP_REMOVED lines=20> */
[----:B------:R-:W-:Y:S02]  /*1ba0*/  PLOP3.LUT P0, PT, PT, PT, PT, 0x8, 0x80 ;  /* 0x000000000080781c */ /* 0x000fe40003f0e170 */
[----:B------:R-:W-:Y:S01]  /*1bb0*/  IADD3 R23, PT, PT, R23, 0x8, RZ ;  /* 0x0000000817177810 */ /* 0x000fe20007ffe0ff */
[----:B--2---:R0:W-:Y:S02]  /*1bc0*/  STG.E desc[UR4][R2.64+0x14], R15 ;  /* 0x0000140f02007986 */ /* 0x0041e4000c101904 */
[----:B0-----:R-:W-:-:S02]  /*1bd0*/  IMAD.MOV.U32 R2, RZ, RZ, R0 ;  /* 0x000000ffff027224 */ /* 0x001fc400078e0000 */
[----:B------:R-:W-:-:S07]  /*1be0*/  IMAD.MOV.U32 R3, RZ, RZ, R7 ;  /* 0x000000ffff037224 */ /* 0x000fce00078e0007 */
.L_x_32:
[----:B------:R-:W-:Y:S05]  /*1bf0*/  BSYNC.RECONVERGENT B0 ;  /* 0x0000000000007941 */ /* 0x000fea0003800200 */
.L_x_31:
[----:B------:R-:W-:-:S13]  /*1c00*/  ISETP.LT.OR P0, PT, R23, R16, P0 ;  /* 0x000000101700720c */ /* 0x000fda0000701670 */
[----:B------:R-:W-:Y:S05]  /*1c10*/  @!P0 EXIT ;  /* 0x000000000000894d */ /* 0x000fea0003800000 */
[----:B------:R-:W-:-:S05]  /*1c20*/  IMAD.WIDE R4, R23, 0x4, R4 ;  /* 0x0000000417047825 */ /* 0x000fca00078e0204 */
[----:B------:R-:W3:Y:S04]  /*1c30*/  LDG.E R7, desc[UR4][R4.64+-0x8] ;  /* 0xfffff80404077981 */ /* 0x000ee8000c1e1900 */
[----:B---3--:R-:W-:Y:S04]  /*1c40*/  STG.E desc[UR4][R2.64+-0x8], R7 ;  /* 0xfffff80702007986 */ /* 0x008fe8000c101904 */
[----:B--2---:R-:W2:Y:S04]  /*1c50*/  LDG.E R9, desc[UR4][R4.64+-0x4] ;  /* 0xfffffc0404097981 */ /* 0x004ea8000c1e1900 */
[----:B--2---:R-:W-:Y:S04]  /*1c60*/  STG.E desc[UR4][R2.64+-0x4], R9 ;  /* 0xfffffc0902007986 */ /* 0x004fe8000c101904 */
[----:B------:R-:W2:Y:S04]  /*1c70*/  LDG.E R11, desc[UR4][R4.64] ;  /* 0x00000004040b7981 */ /* 0x000ea8000c1e1900 */
[----:B--2---:R-:W-:Y:S04]  /*1c80*/  STG.E desc[UR4][R2.64], R11 ;  /* 0x0000000b02007986 */ /* 0x004fe8000c101904 */
[----:B------:R-:W2:Y:S04]  /*1c90*/  LDG.E R13, desc[UR4][R4.64+0x4] ;  /* 0x00000404040d7981 */ /* 0x000ea8000c1e1900 */
[----:B--2---:R-:W-:Y:S01]  /*1ca0*/  STG.E desc[UR4][R2.64+0x4], R13 ;  /* 0x0000040d02007986 */ /* 0x004fe2000c101904 */
[----:B------:R-:W-:Y:S05]  /*1cb0*/  EXIT ;  /* 0x000000000000794d */ /* 0x000fea0003800000 */
.L_x_33:
[----:B------:R-:W-:-:S00]  /*1cc0*/  BRA `(.L_x_33) ;  /* 0xfffffffc00fc7947 */ /* 0x000fc0000383ffff */
[----:B------:R-:W-:-:S00]  /*1cd0*/  NOP ;  /* 0x0000000000007918 */ /* 0x000fc00000000000 */
        /* <DEDUP_REMOVED lines=10> */
.L_x_34:


//--------------------- .nv.shared.reserved.0     --------------------------
	.section	.nv.shared.reserved.0,"aw",@nobits
	.weak		__nv_reservedSMEM_offset_0_alias
	.size		__nv_reservedSMEM_offset_0_alias, 0, 64
	.other		__nv_reservedSMEM_offset_0_alias,@"STO_CUDA_RESERVED_SHARED STV_DEFAULT"
__nv_reservedSMEM_offset_0_alias:
	.zero		0
	.zero		64


//--------------------- .nv.constant0._Z5mergePfiS_iS_ --------------------------
	.section	.nv.constant0._Z5mergePfiS_iS_,"a",@progbits
	.sectionflags	@""
	.align	4
.nv.constant0._Z5mergePfiS_iS_:
	.zero		936


//--------------------- SYMBOLS --------------------------

	.type		.nv.reservedSmem.offset0,@object
	.size		.nv.reservedSmem.offset0,0x4
